def matmul_kernel(
    a_ptr,
    b_ptr,
    c_ptr,
    M,
    N,
    K,
    stride_am,
    stride_ak,
    stride_bk,
    stride_bn,
    stride_cm,
    stride_cn,
    BLOCK_M: tl.constexpr,
    BLOCK_N: tl.constexpr,
    BLOCK_K: tl.constexpr,
    GROUP_M: tl.constexpr,
):
    pid = tl.program_id(axis=0)
    num_pid_m = tl.cdiv(M, BLOCK_M)
    num_pid_n = tl.cdiv(N, BLOCK_N)
    num_pid_in_group = GROUP_M * num_pid_n
    group_id = pid // num_pid_in_group
    first_pid_m = group_id * GROUP_M
    group_size_m = min(num_pid_m - first_pid_m, GROUP_M)
    pid_m = first_pid_m + ((pid % num_pid_in_group) % group_size_m)
    pid_n = (pid % num_pid_in_group) // group_size_m

    offs_am = (pid_m * BLOCK_M + tl.arange(0, BLOCK_M)) % M
    offs_bn = (pid_n * BLOCK_N + tl.arange(0, BLOCK_N)) % N
    offs_k = tl.arange(0, BLOCK_K)
    a_ptrs = a_ptr + offs_am[:, None] * stride_am + offs_k[None, :] * stride_ak
    b_ptrs = b_ptr + offs_k[:, None] * stride_bk + offs_bn[None, :] * stride_bn

    acc = tl.zeros((BLOCK_M, BLOCK_N), dtype=tl.float32)
    for kk in range(0, tl.cdiv(K, BLOCK_K)):
        a = tl.load(a_ptrs, mask=offs_k[None, :] < K - kk * BLOCK_K, other=0.0)
        b = tl.load(b_ptrs, mask=offs_k[:, None] < K - kk * BLOCK_K, other=0.0)
        acc = tl.dot(a, b, acc)
        a_ptrs += BLOCK_K * stride_ak
        b_ptrs += BLOCK_K * stride_bk

    c = acc.to(c_ptr.dtype.element_ty)
    offs_cm = pid_m * BLOCK_M + tl.arange(0, BLOCK_M)
    offs_cn = pid_n * BLOCK_N + tl.arange(0, BLOCK_N)
    c_ptrs = c_ptr + offs_cm[:, None] * stride_cm + offs_cn[None, :] * stride_cn
    mask = (offs_cm[:, None] < M) & (offs_cn[None, :] < N)
    tl.store(c_ptrs, c, mask=mask)

# config = {"BLOCK_K": 32, "BLOCK_M": 256, "BLOCK_N": 64, "GROUP_M": 8, "arch": "sm_100", "dtype": "fp8e4m3", "num_ctas": 2, "num_stages": 3, "num_warps": 4}
# arch = sm_100


// ===== COMPILED SASS (sm_100a) =====

	.target	sm_100a

	.elftype	@"ET_EXEC"


//--------------------- .note.nv.tkinfo           --------------------------
	.section	.note.nv.tkinfo,"",@"SHT_NOTE"
	.sectionflags	@"SHF_NOTE_NV_TKINFO"
	.tkinfo
        /*0018*/ 	.word	0x00000081
        /*0030*/ 	.string	""
        /*0030*/ 	.string	"ptxas-blackwell"
        /*0030*/ 	.string	"Cuda compilation tools, release 12.9, V12.9.86"
        /*0030*/ 	.string	"Build cuda_12.9.r12.9/compiler.36037853_0"
        /*0030*/ 	.string	"-v  -suppress-debug-info  -lineinfo  -arch sm_100a "



//--------------------- .note.nv.cuver            --------------------------
	.section	.note.nv.cuver,"",@"SHT_NOTE"
	.sectionflags	@"SHF_NOTE_NV_CUVER"
        /*0018*/ 	.short	0x0001
        /*001a*/ 	.short	0x0064
        /*001c*/ 	.short	0x0001
        /*001e*/ 	.short	0x0000
        /*0020*/ 	.short	0x0001
        /*0022*/ 	.short	0x0000


//--------------------- .nv.info                  --------------------------
	.section	.nv.info,"",@"SHT_CUDA_INFO"
	.align	4


	//----- nvinfo : EIATTR_REGCOUNT
	.align		4
        /*0000*/ 	.byte	0x04, 0x2f
        /*0002*/ 	.short	(.L_6 - .L_5)
	.align		4
.L_5:
        /*0004*/ 	.word	index@(matmul_kernel)
        /*0008*/ 	.word	0x0000009c


	//----- nvinfo : EIATTR_FRAME_SIZE
	.align		4
.L_6:
        /*000c*/ 	.byte	0x04, 0x11
        /*000e*/ 	.short	(.L_8 - .L_7)
	.align		4
.L_7:
        /*0010*/ 	.word	index@($__internal_2_$__cuda_sm10x_tcgen05_guardrail_trap_unallocated_columns_being_dealloced)
        /*0014*/ 	.word	0x00000000


	//----- nvinfo : EIATTR_FRAME_SIZE
	.align		4
.L_8:
        /*0018*/ 	.byte	0x04, 0x11
        /*001a*/ 	.short	(.L_10 - .L_9)
	.align		4
.L_9:
        /*001c*/ 	.word	index@($__internal_1_$__cuda_sm10x_tcgen05_guardrail_trap_phase_invalid_during_alloc)
        /*0020*/ 	.word	0x00000000


	//----- nvinfo : EIATTR_FRAME_SIZE
	.align		4
.L_10:
        /*0024*/ 	.byte	0x04, 0x11
        /*0026*/ 	.short	(.L_12 - .L_11)
	.align		4
.L_11:
        /*0028*/ 	.word	index@($__internal_0_$__cuda_sm10x_tcgen05_guardrail_trap_col_being_dealloced_not_returned_by_alloc)
        /*002c*/ 	.word	0x00000000


	//----- nvinfo : EIATTR_FRAME_SIZE
	.align		4
.L_12:
        /*0030*/ 	.byte	0x04, 0x11
        /*0032*/ 	.short	(.L_14 - .L_13)
	.align		4
.L_13:
        /*0034*/ 	.word	index@(matmul_kernel)
        /*0038*/ 	.word	0x00000000


	//----- nvinfo : EIATTR_MIN_STACK_SIZE
	.align		4
.L_14:
        /*003c*/ 	.byte	0x04, 0x12
        /*003e*/ 	.short	(.L_16 - .L_15)
	.align		4
.L_15:
        /*0040*/ 	.word	index@(matmul_kernel)
        /*0044*/ 	.word	0x00000000
.L_16:


//--------------------- .nv.info.matmul_kernel    --------------------------
	.section	.nv.info.matmul_kernel,"",@"SHT_CUDA_INFO"
	.sectionflags	@""
	.align	4


	//----- nvinfo : EIATTR_CUDA_API_VERSION
	.align		4
        /*0000*/ 	.byte	0x04, 0x37
        /*0002*/ 	.short	(.L_18 - .L_17)
.L_17:
        /*0004*/ 	.word	0x00000081


	//----- nvinfo : EIATTR_KPARAM_INFO
	.align		4
.L_18:
        /*0008*/ 	.byte	0x04, 0x17
        /*000a*/ 	.short	(.L_20 - .L_19)
.L_19:
        /*000c*/ 	.word	0x00000000
        /*0010*/ 	.short	0x000d
        /*0012*/ 	.short	0x0048
        /*0014*/ 	.byte	0x00, 0xf4, 0x21, 0x00


	//----- nvinfo : EIATTR_KPARAM_INFO
	.align		4
.L_20:
        /*0018*/ 	.byte	0x04, 0x17
        /*001a*/ 	.short	(.L_22 - .L_21)
.L_21:
        /*001c*/ 	.word	0x00000000
        /*0020*/ 	.short	0x000c
        /*0022*/ 	.short	0x0040
        /*0024*/ 	.byte	0x00, 0xf4, 0x21, 0x00


	//----- nvinfo : EIATTR_KPARAM_INFO
	.align		4
.L_22:
        /*0028*/ 	.byte	0x04, 0x17
        /*002a*/ 	.short	(.L_24 - .L_23)
.L_23:
        /*002c*/ 	.word	0x00000000
        /*0030*/ 	.short	0x000b
        /*0032*/ 	.short	0x0038
        /*0034*/ 	.byte	0x00, 0xf0, 0x11, 0x00


	//----- nvinfo : EIATTR_KPARAM_INFO
	.align		4
.L_24:
        /*0038*/ 	.byte	0x04, 0x17
        /*003a*/ 	.short	(.L_26 - .L_25)
.L_25:
        /*003c*/ 	.word	0x00000000
        /*0040*/ 	.short	0x000a
        /*0042*/ 	.short	0x0034
        /*0044*/ 	.byte	0x00, 0xf0, 0x11, 0x00


	//----- nvinfo : EIATTR_KPARAM_INFO
	.align		4
.L_26:
        /*0048*/ 	.byte	0x04, 0x17
        /*004a*/ 	.short	(.L_28 - .L_27)
.L_27:
        /*004c*/ 	.word	0x00000000
        /*0050*/ 	.short	0x0009
        /*0052*/ 	.short	0x0030
        /*0054*/ 	.byte	0x00, 0xf0, 0x11, 0x00


	//----- nvinfo : EIATTR_KPARAM_INFO
	.align		4
.L_28:
        /*0058*/ 	.byte	0x04, 0x17
        /*005a*/ 	.short	(.L_30 - .L_29)
.L_29:
        /*005c*/ 	.word	0x00000000
        /*0060*/ 	.short	0x0008
        /*0062*/ 	.short	0x002c
        /*0064*/ 	.byte	0x00, 0xf0, 0x11, 0x00


	//----- nvinfo : EIATTR_KPARAM_INFO
	.align		4
.L_30:
        /*0068*/ 	.byte	0x04, 0x17
        /*006a*/ 	.short	(.L_32 - .L_31)
.L_31:
        /*006c*/ 	.word	0x00000000
        /*0070*/ 	.short	0x0007
        /*0072*/ 	.short	0x0028
        /*0074*/ 	.byte	0x00, 0xf0, 0x11, 0x00


	//----- nvinfo : EIATTR_KPARAM_INFO
	.align		4
.L_32:
        /*0078*/ 	.byte	0x04, 0x17
        /*007a*/ 	.short	(.L_34 - .L_33)
.L_33:
        /*007c*/ 	.word	0x00000000
        /*0080*/ 	.short	0x0006
        /*0082*/ 	.short	0x0024
        /*0084*/ 	.byte	0x00, 0xf0, 0x11, 0x00


	//----- nvinfo : EIATTR_KPARAM_INFO
	.align		4
.L_34:
        /*0088*/ 	.byte	0x04, 0x17
        /*008a*/ 	.short	(.L_36 - .L_35)
.L_35:
        /*008c*/ 	.word	0x00000000
        /*0090*/ 	.short	0x0005
        /*0092*/ 	.short	0x0020
        /*0094*/ 	.byte	0x00, 0xf0, 0x11, 0x00


	//----- nvinfo : EIATTR_KPARAM_INFO
	.align		4
.L_36:
        /*0098*/ 	.byte	0x04, 0x17
        /*009a*/ 	.short	(.L_38 - .L_37)
.L_37:
        /*009c*/ 	.word	0x00000000
        /*00a0*/ 	.short	0x0004
        /*00a2*/ 	.short	0x001c
        /*00a4*/ 	.byte	0x00, 0xf0, 0x11, 0x00


	//----- nvinfo : EIATTR_KPARAM_INFO
	.align		4
.L_38:
        /*00a8*/ 	.byte	0x04, 0x17
        /*00aa*/ 	.short	(.L_40 - .L_39)
.L_39:
        /*00ac*/ 	.word	0x00000000
        /*00b0*/ 	.short	0x0003
        /*00b2*/ 	.short	0x0018
        /*00b4*/ 	.byte	0x00, 0xf0, 0x11, 0x00


	//----- nvinfo : EIATTR_KPARAM_INFO
	.align		4
.L_40:
        /*00b8*/ 	.byte	0x04, 0x17
        /*00ba*/ 	.short	(.L_42 - .L_41)
.L_41:
        /*00bc*/ 	.word	0x00000000
        /*00c0*/ 	.short	0x0002
        /*00c2*/ 	.short	0x0010
        /*00c4*/ 	.byte	0x00, 0xf4, 0x21, 0x00


	//----- nvinfo : EIATTR_KPARAM_INFO
	.align		4
.L_42:
        /*00c8*/ 	.byte	0x04, 0x17
        /*00ca*/ 	.short	(.L_44 - .L_43)
.L_43:
        /*00cc*/ 	.word	0x00000000
        /*00d0*/ 	.short	0x0001
        /*00d2*/ 	.short	0x0008
        /*00d4*/ 	.byte	0x00, 0xf4, 0x21, 0x00


	//----- nvinfo : EIATTR_KPARAM_INFO
	.align		4
.L_44:
        /*00d8*/ 	.byte	0x04, 0x17
        /*00da*/ 	.short	(.L_46 - .L_45)
.L_45:
        /*00dc*/ 	.word	0x00000000
        /*00e0*/ 	.short	0x0000
        /*00e2*/ 	.short	0x0000
        /*00e4*/ 	.byte	0x00, 0xf4, 0x21, 0x00


	//----- nvinfo : EIATTR_EXPLICIT_CLUSTER
	.align		4
.L_46:
        /*00e8*/ 	.byte	0x01, 0x3e
	.zero		2


	//----- nvinfo : EIATTR_CTA_PER_CLUSTER
	.align		4
        /*00ec*/ 	.byte	0x04, 0x3d
        /*00ee*/ 	.short	(.L_48 - .L_47)
.L_47:
        /*00f0*/ 	.word	0x00000002
        /*00f4*/ 	.word	0x00000001
        /*00f8*/ 	.word	0x00000001


	//----- nvinfo : EIATTR_AT_ENTRY_FRAGMENTS
	.align		4
.L_48:
        /*00fc*/ 	.byte	0x04, 0x4f
        /*00fe*/ 	.short	(.L_50 - .L_49)


	//   ....[0]....
.L_49:
        /*0100*/ 	.word	0x00000004


	//   ....[1]....
        /*0104*/ 	.word	0x00000005


	//----- nvinfo : EIATTR_RESERVED_SMEM_USED
	.align		4
.L_50:
        /*0108*/ 	.byte	0x01, 0x41
	.zero		2


	//----- nvinfo : EIATTR_SPARSE_MMA_MASK
	.align		4
        /*010c*/ 	.byte	0x03, 0x50
        /*010e*/ 	.short	0x0000


	//----- nvinfo : EIATTR_TCGEN05_2CTA_USED
	.align		4
        /*0110*/ 	.byte	0x01, 0x52
	.zero		2


	//----- nvinfo : EIATTR_MAXREG_COUNT
	.align		4
        /*0114*/ 	.byte	0x03, 0x1b
        /*0116*/ 	.short	0x00ff


	//----- nvinfo : EIATTR_NUM_BARRIERS
	.align		4
        /*0118*/ 	.byte	0x02, 0x4c
        /*011a*/ 	.byte	0x01
	.zero		1


	//----- nvinfo : EIATTR_INT_WARP_WIDE_INSTR_OFFSETS
	.align		4
        /*011c*/ 	.byte	0x04, 0x31
        /*011e*/ 	.short	(.L_52 - .L_51)


	//   ....[0]....
.L_51:
        /*0120*/ 	.word	0x000010a0


	//   ....[1]....
        /*0124*/ 	.word	0x000010d0


	//   ....[2]....
        /*0128*/ 	.word	0x00002e40


	//   ....[3]....
        /*012c*/ 	.word	0x00006760


	//   ....[4]....
        /*0130*/ 	.word	0x000067b0


	//----- nvinfo : EIATTR_COOP_GROUP_MASK_REGIDS
	.align		4
.L_52:
        /*0134*/ 	.byte	0x04, 0x29
        /*0136*/ 	.short	(.L_54 - .L_53)


	//   ....[0]....
.L_53:
        /*0138*/ 	.word	0xffffffff


	//   ....[1]....
        /*013c*/ 	.word	0xffffffff


	//   ....[2]....
        /*0140*/ 	.word	0xffffffff


	//   ....[3]....
        /*0144*/ 	.word	0xffffffff


	//----- nvinfo : EIATTR_COOP_GROUP_INSTR_OFFSETS
	.align		4
.L_54:
        /*0148*/ 	.byte	0x04, 0x28
        /*014a*/ 	.short	(.L_56 - .L_55)


	//   ....[0]....
.L_55:
        /*014c*/ 	.word	0x00000060


	//   ....[1]....
        /*0150*/ 	.word	0x00000660


	//   ....[2]....
        /*0154*/ 	.word	0x000065f0


	//   ....[3]....
        /*0158*/ 	.word	0x00006860


	//----- nvinfo : EIATTR_VRC_CTA_INIT_COUNT
	.align		4
.L_56:
        /*015c*/ 	.byte	0x02, 0x4a
        /*015e*/ 	.byte	0x80
	.zero		1


	//----- nvinfo : EIATTR_MBARRIER_INSTR_OFFSETS
	.align		4
        /*0160*/ 	.byte	0x04, 0x39
        /*0162*/ 	.short	(.L_58 - .L_57)


	//   ....[0]....
.L_57:
        /*0164*/ 	.word	0x000002e0
        /*0168*/ 	.word	0x00000007
        /*016c*/ 	.word	0x00000000
        /*0170*/ 	.short	0x010a
        /*0172*/ 	.byte	0xff
	.zero		1


	//   ....[1]....
        /*0174*/ 	.word	0x00000300
        /*0178*/ 	.word	0x00000007
        /*017c*/ 	.word	0x00000000
        /*0180*/ 	.short	0x010a
        /*0182*/ 	.byte	0xff
	.zero		1


	//   ....[2]....
        /*0184*/ 	.word	0x000004d0
        /*0188*/ 	.word	0x00000009
        /*018c*/ 	.word	0x00000000
        /*0190*/ 	.short	0x010a
        /*0192*/ 	.byte	0xff
	.zero		1


	//   ....[3]....
        /*0194*/ 	.word	0x000004f0
        /*0198*/ 	.word	0x00000009
        /*019c*/ 	.word	0x00000000
        /*01a0*/ 	.short	0x010a
        /*01a2*/ 	.byte	0xff
	.zero		1


	//   ....[4]....
        /*01a4*/ 	.word	0x000005e0
        /*01a8*/ 	.word	0x00000005
        /*01ac*/ 	.word	0x00000000
        /*01b0*/ 	.short	0x0101
        /*01b2*/ 	.byte	0xff
	.zero		1


	//   ....[5]....
        /*01b4*/ 	.word	0x00001280
        /*01b8*/ 	.word	0x000000ff
        /*01bc*/ 	.word	0x00000000
        /*01c0*/ 	.short	0x0100
        /*01c2*/ 	.byte	0x0b
	.zero		1


	//   ....[6]....
        /*01c4*/ 	.word	0x00002ea0
        /*01c8*/ 	.word	0x000000ff
        /*01cc*/ 	.word	0x00002808
        /*01d0*/ 	.short	0x0100
        /*01d2*/ 	.byte	0x0e
	.zero		1


	//   ....[7]....
        /*01d4*/ 	.word	0x000034b0
        /*01d8*/ 	.word	0x000000ff
        /*01dc*/ 	.word	0x00000000
        /*01e0*/ 	.short	0x010a
        /*01e2*/ 	.byte	0x0b
	.zero		1


	//   ....[8]....
        /*01e4*/ 	.word	0x000046b0
        /*01e8*/ 	.word	0x000000ff
        /*01ec*/ 	.word	0x00000000
        /*01f0*/ 	.short	0x010a
        /*01f2*/ 	.byte	0x0b
	.zero		1


	//   ....[9]....
        /*01f4*/ 	.word	0x000047e0
        /*01f8*/ 	.word	0x000000ff
        /*01fc*/ 	.word	0x00002800
        /*0200*/ 	.short	0x0108
        /*0202*/ 	.byte	0x0e
	.zero		1


	//   ....[10]....
        /*0204*/ 	.word	0x00004870
        /*0208*/ 	.word	0x000000ff
        /*020c*/ 	.word	0x00002808
        /*0210*/ 	.short	0x0108
        /*0212*/ 	.byte	0x0e
	.zero		1


	//   ....[11]....
        /*0214*/ 	.word	0x00006890
        /*0218*/ 	.word	0x00000007
        /*021c*/ 	.word	0x00000000
        /*0220*/ 	.short	0x010a
        /*0222*/ 	.byte	0xff
	.zero		1


	//   ....[12]....
        /*0224*/ 	.word	0x000068f0
        /*0228*/ 	.word	0x00000009
        /*022c*/ 	.word	0x00000000
        /*0230*/ 	.short	0x010a
        /*0232*/ 	.byte	0xff
	.zero		1


	//   ....[13]....
        /*0234*/ 	.word	0x00006940
        /*0238*/ 	.word	0x000000ff
        /*023c*/ 	.word	0x00000000
        /*0240*/ 	.short	0x010a
        /*0242*/ 	.byte	0x0b
	.zero		1


	//   ....[14]....
        /*0244*/ 	.word	0x00006970
        /*0248*/ 	.word	0x000000ff
        /*024c*/ 	.word	0x00000000
        /*0250*/ 	.short	0x010a
        /*0252*/ 	.byte	0x0b
	.zero		1


	//----- nvinfo : EIATTR_NUM_MBARRIERS
	.align		4
.L_58:
        /*0254*/ 	.byte	0x03, 0x38
        /*0256*/ 	.short	0x0002


	//----- nvinfo : EIATTR_EXIT_INSTR_OFFSETS
	.align		4
        /*0258*/ 	.byte	0x04, 0x1c
        /*025a*/ 	.short	(.L_60 - .L_59)


	//   ....[0]....
.L_59:
        /*025c*/ 	.word	0x00006870


	//----- nvinfo : EIATTR_REQNTID
	.align		4
.L_60:
        /*0260*/ 	.byte	0x04, 0x10
        /*0262*/ 	.short	(.L_62 - .L_61)
.L_61:
        /*0264*/ 	.word	0x00000080
        /*0268*/ 	.word	0x00000001
        /*026c*/ 	.word	0x00000001


	//----- nvinfo : EIATTR_CRS_STACK_SIZE
	.align		4
.L_62:
        /*0270*/ 	.byte	0x04, 0x1e
        /*0272*/ 	.short	(.L_64 - .L_63)
.L_63:
        /*0274*/ 	.word	0x00000000


	//----- nvinfo : EIATTR_CBANK_PARAM_SIZE
	.align		4
.L_64:
        /*0278*/ 	.byte	0x03, 0x19
        /*027a*/ 	.short	0x0050


	//----- nvinfo : EIATTR_PARAM_CBANK
	.align		4
        /*027c*/ 	.byte	0x04, 0x0a
        /*027e*/ 	.short	(.L_66 - .L_65)
	.align		4
.L_65:
        /*0280*/ 	.word	index@(.nv.constant0.matmul_kernel)
        /*0284*/ 	.short	0x0380
        /*0286*/ 	.short	0x0050


	//----- nvinfo : EIATTR_SW_WAR
	.align		4
.L_66:
        /*0288*/ 	.byte	0x04, 0x36
        /*028a*/ 	.short	(.L_68 - .L_67)
.L_67:
        /*028c*/ 	.word	0x00000008
.L_68:


//--------------------- .nv.compat                --------------------------
	.section	.nv.compat,"",@"SHT_CUDA_COMPAT_INFO"
	.align	4
        /*0000*/ 	.byte	0x02, 0x02, 0x02, 0x00, 0x02, 0x05, 0x05, 0x00, 0x02, 0x03, 0x00, 0x00, 0x02, 0x06, 0x01, 0x00


//--------------------- .nv.callgraph             --------------------------
	.section	.nv.callgraph,"",@"SHT_CUDA_CALLGRAPH"
	.align	4
	.sectionentsize	8
	.align		4
        /*0000*/ 	.word	0x00000000
	.align		4
        /*0004*/ 	.word	0xffffffff
	.align		4
        /*0008*/ 	.word	0x00000000
	.align		4
        /*000c*/ 	.word	0xfffffffe
	.align		4
        /*0010*/ 	.word	0x00000000
	.align		4
        /*0014*/ 	.word	0xfffffffd
	.align		4
        /*0018*/ 	.word	0x00000000
	.align		4
        /*001c*/ 	.word	0xfffffffc


//--------------------- .text.matmul_kernel       --------------------------
	.section	.text.matmul_kernel,"ax",@progbits
	.align	128
        .global         matmul_kernel
        .type           matmul_kernel,@function
        .size           matmul_kernel,(.L_x_28 - matmul_kernel)
        .other          matmul_kernel,@"STO_CUDA_ENTRY STV_DEFAULT"
matmul_kernel:
.text.matmul_kernel:
[----:B------:R-:W0:Y:S01]  /*0000*/  LDC R1, c[0x0][0x37c] ;  /* 0x0000df00ff017b82 */ /* 0x000e220000000800 */
[----:B------:R-:W1:Y:S01]  /*0010*/  S2R R118, SR_TID.X ;  /* 0x0000000000767919 */ /* 0x000e620000002100 */
[----:B------:R-:W2:Y:S01]  /*0020*/  LDCU.64 UR20, c[0x0][0x358] ;  /* 0x00006b00ff1477ac */ /* 0x000ea20008000a00 */
[----:B-1----:R-:W-:-:S13]  /*0030*/  ISETP.GE.U32.AND P1, PT, R118, 0x20, PT ;  /* 0x000000207600780c */ /* 0x002fda0003f26070 */
[----:B--2---:R-:W-:Y:S05]  /*0040*/  @P1 BRA `(.L_x_0) ;  /* 0x0000000400881947 */ /* 0x004fea0003800000 */
[----:B------:R-:W1:Y:S01]  /*0050*/  S2R R11, SR_CgaCtaId ;  /* 0x00000000000b7919 */ /* 0x000e620000008800 */
[----:B------:R-:W-:Y:S01]  /*0060*/  NOP ;  /* 0x0000000000007918 */ /* 0x000fe20000000000 */
[----:B------:R-:W-:-:S04]  /*0070*/  MOV R0, 0x40 ;  /* 0x0000004000007802 */ /* 0x000fc80000000f00 */
[----:B-1----:R-:W-:Y:S02]  /*0080*/  LEA R2, R11, R0, 0x18 ;  /* 0x000000000b027211 */ /* 0x002fe400078ec0ff */
[----:B------:R-:W-:-:S04]  /*0090*/  MOV R0, 0x400 ;  /* 0x0000040000007802 */ /* 0x000fc80000000f00 */
[----:B------:R-:W1:Y:S01]  /*00a0*/  LDS.U8 R2, [R2] ;  /* 0x0000000002027984 */ /* 0x000e620000000000 */
[----:B------:R-:W-:Y:S02]  /*00b0*/  LEA R0, R11, R0, 0x18 ;  /* 0x000000000b007211 */ /* 0x000fe400078ec0ff */
[----:B-1----:R-:W-:-:S13]  /*00c0*/  ISETP.NE.AND P0, PT, R2, RZ, PT ;  /* 0x000000ff0200720c */ /* 0x002fda0003f05270 */
[----:B------:R-:W-:Y:S05]  /*00d0*/  @P0 BRA `(.L_x_1) ;  /* 0x00000004004c0947 */ /* 0x000fea0003800000 */
[C---:B------:R-:W-:Y:S02]  /*00e0*/  LOP3.LUT R2, R11.reuse, 0x1, RZ, 0xc0, !PT ;  /* 0x000000010b027812 */ /* 0x040fe400078ec0ff */
[----:B------:R-:W-:Y:S02]  /*00f0*/  LOP3.LUT R5, R11, 0x1, RZ, 0x3c, !PT ;  /* 0x000000010b057812 */ /* 0x000fe400078e3cff */
[----:B------:R-:W-:-:S13]  /*0100*/  ISETP.NE.U32.AND P0, PT, R2, 0x1, PT ;  /* 0x000000010200780c */ /* 0x000fda0003f05070 */
[----:B------:R-:W-:Y:S05]  /*0110*/  @!P0 BRA `(.L_x_2) ;  /* 0x0000000000c08947 */ /* 0x000fea0003800000 */
[----:B------:R-:W-:Y:S01]  /*0120*/  ELECT P2, URZ, PT ;  /* 0x0000000000ff782f */ /* 0x000fe20003840000 */
[----:B------:R-:W-:-:S12]  /*0130*/  BSSY B0, `(.L_x_2) ;  /* 0x000002e000007945 */ /* 0x000fd80003800000 */
[----:B------:R-:W-:Y:S05]  /*0140*/  @!P2 BRA `(.L_x_3) ;  /* 0x0000000000b0a947 */ /* 0x000fea0003800000 */
[----:B------:R-:W-:-:S05]  /*0150*/  UMOV UR4, 0x2 ;  /* 0x0000000200047882 */ /* 0x000fca0000000000 */
[----:B------:R-:W-:Y:S04]  /*0160*/  DEPBAR.LE SB1, 0x36 ;  /* 0x00009d800000791a */ /* 0x000fe80000000000 */
[----:B------:R-:W1:Y:S02]  /*0170*/  UTCATOMSWS.2CTA.FIND_AND_SET.ALIGN UP0, UR4, UR4 ;  /* 0x00000004000475e3 */ /* 0x000e640008200800 */
[----:B-1----:R-:W-:Y:S01]  /*0180*/  PLOP3.LUT P2, PT, PT, PT, UP0, 0x80, 0x8 ;  /* 0x000000000008781c */ /* 0x002fe20003f4f008 */
[----:B------:R-:W-:-:S03]  /*0190*/  IMAD.U32 R4, RZ, RZ, UR4 ;  /* 0x00000004ff047e24 */ /* 0x000fc6000f8e00ff */
[----:B------:R-:W-:-:S04]  /*01a0*/  SEL R2, RZ, 0xffffffff, !P2 ;  /* 0xffffffffff027807 */ /* 0x000fc80005000000 */
[----:B------:R-:W-:-:S13]  /*01b0*/  ISETP.NE.AND P2, PT, R2, RZ, PT ;  /* 0x000000ff0200720c */ /* 0x000fda0003f45270 */
[----:B------:R-:W-:Y:S05]  /*01c0*/  @P2 BRA `(.L_x_4) ;  /* 0x0000000000242947 */ /* 0x000fea0003800000 */
.L_x_5:
[----:B------:R-:W-:Y:S05]  /*01d0*/  NANOSLEEP 0x64 ;  /* 0x000000640000795d */ /* 0x000fea0003800000 */
[----:B------:R-:W-:-:S05]  /*01e0*/  UMOV UR4, 0x2 ;  /* 0x0000000200047882 */ /* 0x000fca0000000000 */
[----:B------:R-:W-:Y:S04]  /*01f0*/  DEPBAR.LE SB1, 0x36 ;  /* 0x00009d800000791a */ /* 0x000fe80000000000 */
[----:B------:R-:W1:Y:S02]  /*0200*/  UTCATOMSWS.2CTA.FIND_AND_SET.ALIGN UP0, UR4, UR4 ;  /* 0x00000004000475e3 */ /* 0x000e640008200800 */
[----:B-1----:R-:W-:Y:S01]  /*0210*/  PLOP3.LUT P2, PT, PT, PT, UP0, 0x80, 0x8 ;  /* 0x000000000008781c */ /* 0x002fe20003f4f008 */
[----:B------:R-:W-:-:S03]  /*0220*/  IMAD.U32 R4, RZ, RZ, UR4 ;  /* 0x00000004ff047e24 */ /* 0x000fc6000f8e00ff */
[----:B------:R-:W-:-:S04]  /*0230*/  SEL R2, RZ, 0xffffffff, !P2 ;  /* 0xffffffffff027807 */ /* 0x000fc80005000000 */
[----:B------:R-:W-:-:S13]  /*0240*/  ISETP.NE.AND P2, PT, R2, RZ, PT ;  /* 0x000000ff0200720c */ /* 0x000fda0003f45270 */
[----:B------:R-:W-:Y:S05]  /*0250*/  @!P2 BRA `(.L_x_5) ;  /* 0xfffffffc00dca947 */ /* 0x000fea000383ffff */
.L_x_4:
[----:B------:R-:W-:Y:S01]  /*0260*/  MOV R2, 0x60 ;  /* 0x0000006000027802 */ /* 0x000fe20000000f00 */
[----:B------:R-:W-:Y:S01]  /*0270*/  IMAD.MOV.U32 R10, RZ, RZ, 0x4 ;  /* 0x00000004ff0a7424 */ /* 0x000fe200078e00ff */
[----:B------:R-:W-:Y:S01]  /*0280*/  MOV R3, 0x58 ;  /* 0x0000005800037802 */ /* 0x000fe20000000f00 */
[----:B------:R-:W-:Y:S01]  /*0290*/  IMAD.MOV.U32 R13, RZ, RZ, 0x3 ;  /* 0x00000003ff0d7424 */ /* 0x000fe200078e00ff */
[C---:B------:R-:W-:Y:S02]  /*02a0*/  LEA R6, R11.reuse, R2, 0x18 ;  /* 0x000000020b067211 */ /* 0x040fe400078ec0ff */
[----:B------:R-:W-:-:S03]  /*02b0*/  LEA R7, R11, R3, 0x18 ;  /* 0x000000030b077211 */ /* 0x000fc600078ec0ff */
[----:B------:R-:W1:Y:S02]  /*02c0*/  LDS R2, [R6] ;  /* 0x0000000006027984 */ /* 0x000e640000000800 */
[----:B-1----:R-:W-:-:S04]  /*02d0*/  IMAD.U32 R2, R2, -0x80000000, RZ ;  /* 0x8000000002027824 */ /* 0x002fc800078e00ff */
[----:B------:R-:W1:Y:S02]  /*02e0*/  SYNCS.PHASECHK.TRANS64.TRYWAIT P2, [R7+URZ], R2 ;  /* 0x00000002070075a7 */ /* 0x000e6400080411ff */
[----:B-1----:R-:W-:Y:S05]  /*02f0*/  @P2 BRA `(.L_x_6) ;  /* 0x0000000000082947 */ /* 0x002fea0003800000 */
[----:B------:R-:W1:Y:S02]  /*0300*/  SYNCS.PHASECHK.TRANS64.TRYWAIT P2, [R7+URZ], R2 ;  /* 0x00000002070075a7 */ /* 0x000e6400080411ff */
[----:B-1----:R-:W-:Y:S05]  /*0310*/  @!P2 BRA `(.L_x_7) ;  /* 0x000000640058a947 */ /* 0x002fea0003800000 */
.L_x_6:
[C---:B------:R-:W-:Y:S01]  /*0320*/  PRMT R9, R5.reuse, 0x654, R7 ;  /* 0x0000065405097816 */ /* 0x040fe20000000007 */
[C---:B-1----:R-:W-:Y:S01]  /*0330*/  IMAD.SHL.U32 R3, R4.reuse, 0x20, RZ ;  /* 0x0000002004037824 */ /* 0x042fe200078e00ff */
[----:B------:R-:W-:Y:S01]  /*0340*/  PRMT R8, R5, 0x654, R0 ;  /* 0x0000065405087816 */ /* 0x000fe20000000000 */
[----:B------:R-:W-:Y:S01]  /*0350*/  IMAD.MOV.U32 R12, RZ, RZ, 0x1 ;  /* 0x00000001ff0c7424 */ /* 0x000fe200078e00ff */
[----:B------:R1:W-:Y:S01]  /*0360*/  SYNCS.ARRIVE.TRANS64.RED RZ, [R9+URZ], R10 ;  /* 0x0000000a09ff79a7 */ /* 0x0003e200080004ff */
[----:B------:R-:W-:Y:S01]  /*0370*/  VIADD R7, R4, 0x10 ;  /* 0x0000001004077836 */ /* 0x000fe20000000000 */
[----:B------:R2:W-:Y:S01]  /*0380*/  STS [R0], R3 ;  /* 0x0000000300007388 */ /* 0x0005e20000000800 */
[----:B------:R-:W-:-:S03]  /*0390*/  SHF.L.U32 R2, R13, R4, RZ ;  /* 0x000000040d027219 */ /* 0x000fc600000006ff */
[----:B------:R-:W-:Y:S01]  /*03a0*/  SHF.L.U32 R7, R12, R7, RZ ;  /* 0x000000070c077219 */ /* 0x000fe200000006ff */
[----:B------:R2:W-:Y:S01]  /*03b0*/  STAS [R8.64], R4 ;  /* 0x0000000408007dbd */ /* 0x0005e2000c0008ff */
[----:B-1----:R-:W-:Y:S02]  /*03c0*/  MOV R10, 0x50 ;  /* 0x00000050000a7802 */ /* 0x002fe40000000f00 */
[----:B------:R-:W-:Y:S02]  /*03d0*/  LOP3.LUT R2, R7, R2, RZ, 0xfc, !PT ;  /* 0x0000000207027212 */ /* 0x000fe400078efcff */
[----:B------:R-:W-:-:S05]  /*03e0*/  LEA R7, R11, R10, 0x18 ;  /* 0x0000000a0b077211 */ /* 0x000fca00078ec0ff */
[----:B------:R2:W-:Y:S04]  /*03f0*/  ATOMS.OR RZ, [R7], R2 ;  /* 0x0000000207ff738c */ /* 0x0005e80003000000 */
[----:B------:R2:W-:Y:S02]  /*0400*/  ATOMS.XOR RZ, [R6], R12 ;  /* 0x0000000c06ff738c */ /* 0x0005e40003800000 */
.L_x_3:
[----:B------:R-:W-:Y:S05]  /*0410*/  BSYNC B0 ;  /* 0x0000000000007941 */ /* 0x000fea0003800000 */
.L_x_2:
[----:B------:R-:W-:Y:S05]  /*0420*/  @P0 BRA `(.L_x_8) ;  /* 0x0000000000880947 */ /* 0x000fea0003800000 */
[----:B------:R-:W-:Y:S05]  /*0430*/  WARPSYNC.ALL ;  /* 0x0000000000007948 */ /* 0x000fea0003800000 */
[----:B------:R-:W-:Y:S01]  /*0440*/  NOP ;  /* 0x0000000000007918 */ /* 0x000fe20000000000 */
[----:B------:R-:W-:-:S13]  /*0450*/  ELECT P0, URZ, PT ;  /* 0x0000000000ff782f */ /* 0x000fda0003800000 */
[----:B------:R-:W-:Y:S05]  /*0460*/  @!P0 BRA `(.L_x_8) ;  /* 0x0000000000788947 */ /* 0x000fea0003800000 */
[----:B--2---:R-:W-:Y:S02]  /*0470*/  MOV R2, 0x60 ;  /* 0x0000006000027802 */ /* 0x004fe40000000f00 */
[----:B------:R-:W-:Y:S02]  /*0480*/  MOV R4, 0x58 ;  /* 0x0000005800047802 */ /* 0x000fe40000000f00 */
        /* <DEDUP_REMOVED lines=8> */
.L_x_9:
[----:B------:R-:W2:Y:S01]  /*0510*/  LDS R2, [R0] ;  /* 0x0000000000027984 */ /* 0x000ea20000000800 */
[----:B------:R-:W-:Y:S01]  /*0520*/  IMAD.MOV.U32 R7, RZ, RZ, 0x3 ;  /* 0x00000003ff077424 */ /* 0x000fe200078e00ff */
[----:B------:R-:W-:Y:S01]  /*0530*/  PRMT R5, R5, 0x654, R9 ;  /* 0x0000065405057816 */ /* 0x000fe20000000009 */
[----:B------:R-:W-:Y:S02]  /*0540*/  IMAD.MOV.U32 R13, RZ, RZ, 0x1 ;  /* 0x00000001ff0d7424 */ /* 0x000fe400078e00ff */
[C---:B-12---:R-:W-:Y:S02]  /*0550*/  IMAD.SHL.U32 R3, R2.reuse, 0x20, RZ ;  /* 0x0000002002037824 */ /* 0x046fe400078e00ff */
[----:B------:R-:W-:Y:S01]  /*0560*/  VIADD R4, R2, 0x10 ;  /* 0x0000001002047836 */ /* 0x000fe20000000000 */
[----:B------:R-:W-:Y:S02]  /*0570*/  SHF.L.U32 R2, R7, R2, RZ ;  /* 0x0000000207027219 */ /* 0x000fe400000006ff */
[----:B------:R1:W-:Y:S02]  /*0580*/  STS [R0], R3 ;  /* 0x0000000300007388 */ /* 0x0003e40000000800 */
[----:B------:R-:W-:-:S02]  /*0590*/  SHF.L.U32 R7, R13, R4, RZ ;  /* 0x000000040d077219 */ /* 0x000fc400000006ff */
[----:B------:R-:W-:Y:S02]  /*05a0*/  MOV R4, 0x50 ;  /* 0x0000005000047802 */ /* 0x000fe40000000f00 */
[----:B------:R-:W-:Y:S02]  /*05b0*/  LOP3.LUT R2, R7, R2, RZ, 0xfc, !PT ;  /* 0x0000000207027212 */ /* 0x000fe400078efcff */
[----:B------:R-:W-:-:S05]  /*05c0*/  LEA R11, R11, R4, 0x18 ;  /* 0x000000040b0b7211 */ /* 0x000fca00078ec0ff */
[----:B------:R1:W-:Y:S01]  /*05d0*/  ATOMS.OR RZ, [R11], R2 ;  /* 0x000000020bff738c */ /* 0x0003e20003000000 */
[----:B------:R1:W-:Y:S03]  /*05e0*/  SYNCS.ARRIVE.TRANS64.RED.A1T0 RZ, [R5+URZ], RZ ;  /* 0x000000ff05ff79a7 */ /* 0x0003e600081004ff */
[----:B------:R1:W-:Y:S01]  /*05f0*/  ATOMS.XOR RZ, [R6], R13 ;  /* 0x0000000d06ff738c */ /* 0x0003e20003800000 */
[----:B------:R-:W-:Y:S05]  /*0600*/  BRA `(.L_x_8) ;  /* 0x0000000000107947 */ /* 0x000fea0003800000 */
.L_x_1:
[----:B------:R-:W-:Y:S01]  /*0610*/  IMAD.MOV.U32 R3, RZ, RZ, -0x1 ;  /* 0xffffffffff037424 */ /* 0x000fe200078e00ff */
[----:B------:R-:W-:-:S04]  /*0620*/  MOV R2, 0x650 ;  /* 0x0000065000027802 */ /* 0x000fc80000000f00 */
[----:B------:R1:W-:Y:S03]  /*0630*/  STS [R0], R3 ;  /* 0x0000000300007388 */ /* 0x0003e60000000800 */
[----:B01----:R-:W-:Y:S05]  /*0640*/  CALL.REL.NOINC `($__internal_1_$__cuda_sm10x_tcgen05_guardrail_trap_phase_invalid_during_alloc) ;  /* 0x0000006000e07944 */ /* 0x003fea0003c00000 */
.L_x_8:
[----:B------:R-:W-:Y:S05]  /*0650*/  WARPSYNC.ALL ;  /* 0x0000000000007948 */ /* 0x000fea0003800000 */
[----:B------:R-:W-:Y:S01]  /*0660*/  NOP ;  /* 0x0000000000007918 */ /* 0x000fe20000000000 */
.L_x_0:
[----:B-1----:R-:W1:Y:S08]  /*0670*/  LDC.64 R10, c[0x0][0x398] ;  /* 0x0000e600ff0a7b82 */ /* 0x002e700000000a00 */
[----:B------:R-:W3:Y:S02]  /*0680*/  S2UR UR5, SR_CgaSize ;  /* 0x00000000000579c3 */ /* 0x000ee40000008a00 */
[----:B---3--:R-:W-:-:S12]  /*0690*/  UIMAD UR5, UR5, -0xa0, URZ ;  /* 0xffffff60050578a4 */ /* 0x008fd8000f8e02ff */
[----:B------:R-:W3:Y:S01]  /*06a0*/  LDCU UR5, c[0x0][UR5+0x2b0] ;  /* 0x00005600050577ac */ /* 0x000ee20008000800 */
[----:B------:R-:W4:Y:S01]  /*06b0*/  S2R R97, SR_CgaCtaId ;  /* 0x0000000000617919 */ /* 0x000f220000008800 */
[----:B------:R-:W-:Y:S02]  /*06c0*/  LOP3.LUT R19, R118, 0x7f, RZ, 0xc0, !PT ;  /* 0x0000007f76137812 */ /* 0x000fe400078ec0ff */
[----:B------:R-:W-:Y:S01]  /*06d0*/  SHF.R.U32.HI R92, RZ, 0x5, R118 ;  /* 0x00000005ff5c7819 */ /* 0x000fe20000011676 */
[----:B------:R-:W2:Y:S01]  /*06e0*/  LDCU.128 UR16, c[0x0][0x380] ;  /* 0x00007000ff1077ac */ /* 0x000ea20008000c00 */
[----:B------:R-:W5:Y:S08]  /*06f0*/  S2UR UR4, SR_CTAID.X ;  /* 0x00000000000479c3 */ /* 0x000f700000002500 */
[----:B------:R-:W0:Y:S01]  /*0700*/  LDC.64 R64, c[0x0][0x3a8] ;  /* 0x0000ea00ff407b82 */ /* 0x000e220000000a00 */
[----:B-12---:R-:W-:Y:S01]  /*0710*/  VIADD R0, R11, 0x3f ;  /* 0x0000003f0b007836 */ /* 0x006fe20000000000 */
[----:B------:R-:W-:-:S04]  /*0720*/  IABS R12, R11 ;  /* 0x0000000b000c7213 */ /* 0x000fc80000000000 */
[----:B------:R-:W-:Y:S02]  /*0730*/  SHF.R.S32.HI R3, RZ, 0x1f, R0 ;  /* 0x0000001fff037819 */ /* 0x000fe40000011400 */
[----:B-----5:R-:W-:Y:S01]  /*0740*/  I2FP.F32.U32 R5, UR4 ;  /* 0x0000000400057c45 */ /* 0x020fe20008201000 */
[----:B------:R-:W1:Y:S01]  /*0750*/  S2UR UR4, SR_CgaCtaId ;  /* 0x00000000000479c3 */ /* 0x000e620000008800 */
[----:B------:R-:W-:-:S03]  /*0760*/  LEA.HI R3, R3, R0, RZ, 0x6 ;  /* 0x0000000003037211 */ /* 0x000fc600078f30ff */
[----:B---3--:R-:W-:Y:S01]  /*0770*/  FMUL R5, R5, UR5 ;  /* 0x0000000505057c20 */ /* 0x008fe20008400000 */
[----:B------:R-:W-:Y:S01]  /*0780*/  SHF.R.S32.HI R3, RZ, 0x6, R3 ;  /* 0x00000006ff037819 */ /* 0x000fe20000011403 */
[----:B------:R-:W2:Y:S04]  /*0790*/  LDCU UR5, c[0x0][0x3a4] ;  /* 0x00007480ff0577ac */ /* 0x000ea80008000800 */
[----:B------:R-:W-:Y:S01]  /*07a0*/  IMAD.SHL.U32 R4, R3, 0x8, RZ ;  /* 0x0000000803047824 */ /* 0x000fe200078e00ff */
[----:B------:R-:W-:Y:S04]  /*07b0*/  F2I.U32.TRUNC.NTZ R5, R5 ;  /* 0x0000000500057305 */ /* 0x000fe8000020f000 */
[----:B------:R-:W-:-:S04]  /*07c0*/  IABS R7, R4 ;  /* 0x0000000400077213 */ /* 0x000fc80000000000 */
[----:B------:R-:W3:Y:S08]  /*07d0*/  I2F.RP R0, R7 ;  /* 0x0000000700007306 */ /* 0x000ef00000209400 */
[----:B---3--:R-:W3:Y:S02]  /*07e0*/  MUFU.RCP R0, R0 ;  /* 0x0000000000007308 */ /* 0x008ee40000001000 */
[----:B---3--:R-:W-:Y:S01]  /*07f0*/  VIADD R2, R0, 0xffffffe ;  /* 0x0ffffffe00027836 */ /* 0x008fe20000000000 */
[----:B------:R-:W-:-:S05]  /*0800*/  IABS R0, R5 ;  /* 0x0000000500007213 */ /* 0x000fca0000000000 */
[----:B------:R3:W5:Y:S02]  /*0810*/  F2I.FTZ.U32.TRUNC.NTZ R3, R2 ;  /* 0x0000000200037305 */ /* 0x000764000021f000 */
[----:B---3--:R-:W-:Y:S02]  /*0820*/  IMAD.MOV.U32 R2, RZ, RZ, RZ ;  /* 0x000000ffff027224 */ /* 0x008fe400078e00ff */
[----:B-----5:R-:W-:-:S04]  /*0830*/  IMAD.MOV R6, RZ, RZ, -R3 ;  /* 0x000000ffff067224 */ /* 0x020fc800078e0a03 */
[----:B------:R-:W-:Y:S01]  /*0840*/  IMAD R9, R6, R7, RZ ;  /* 0x0000000706097224 */ /* 0x000fe200078e02ff */
[----:B------:R-:W-:-:S03]  /*0850*/  IABS R6, R4 ;  /* 0x0000000400067213 */ /* 0x000fc60000000000 */
[----:B------:R-:W-:-:S04]  /*0860*/  IMAD.HI.U32 R3, R3, R9, R2 ;  /* 0x0000000903037227 */ /* 0x000fc800078e0002 */
[----:B------:R-:W-:Y:S02]  /*0870*/  IMAD.MOV R2, RZ, RZ, -R6 ;  /* 0x000000ffff027224 */ /* 0x000fe400078e0a06 */
[----:B------:R-:W-:-:S04]  /*0880*/  IMAD.HI.U32 R3, R3, R0, RZ ;  /* 0x0000000003037227 */ /* 0x000fc800078e00ff */
[----:B------:R-:W-:Y:S01]  /*0890*/  IMAD R0, R3, R2, R0 ;  /* 0x0000000203007224 */ /* 0x000fe200078e0200 */
[----:B------:R-:W-:Y:S04]  /*08a0*/  BAR.SYNC.DEFER_BLOCKING 0x0 ;  /* 0x0000000000007b1d */ /* 0x000fe80000010000 */
[----:B------:R-:W-:-:S13]  /*08b0*/  ISETP.GT.U32.AND P2, PT, R7, R0, PT ;  /* 0x000000000700720c */ /* 0x000fda0003f44070 */
[----:B------:R-:W-:Y:S02]  /*08c0*/  @!P2 IMAD.IADD R0, R0, 0x1, -R7 ;  /* 0x000000010000a824 */ /* 0x000fe400078e0a07 */
[----:B------:R-:W-:Y:S01]  /*08d0*/  @!P2 VIADD R3, R3, 0x1 ;  /* 0x000000010303a836 */ /* 0x000fe20000000000 */
[----:B------:R-:W-:Y:S02]  /*08e0*/  ISETP.NE.AND P2, PT, R4, RZ, PT ;  /* 0x000000ff0400720c */ /* 0x000fe40003f45270 */
[----:B------:R-:W-:Y:S02]  /*08f0*/  ISETP.GE.U32.AND P0, PT, R0, R7, PT ;  /* 0x000000070000720c */ /* 0x000fe40003f06070 */
[----:B------:R-:W-:-:S04]  /*0900*/  LOP3.LUT R0, R5, R4, RZ, 0x3c, !PT ;  /* 0x0000000405007212 */ /* 0x000fc800078e3cff */
[----:B------:R-:W-:Y:S01]  /*0910*/  ISETP.GE.AND P3, PT, R0, RZ, PT ;  /* 0x000000ff0000720c */ /* 0x000fe20003f66270 */
[----:B------:R-:W-:-:S06]  /*0920*/  VIADD R0, R10, 0xff ;  /* 0x000000ff0a007836 */ /* 0x000fcc0000000000 */
[----:B------:R-:W-:-:S04]  /*0930*/  @P0 VIADD R3, R3, 0x1 ;  /* 0x0000000103030836 */ /* 0x000fc80000000000 */
[----:B------:R-:W-:Y:S01]  /*0940*/  IMAD.MOV.U32 R2, RZ, RZ, R3 ;  /* 0x000000ffff027224 */ /* 0x000fe200078e0003 */
[----:B------:R-:W-:-:S03]  /*0950*/  SHF.R.S32.HI R3, RZ, 0x1f, R0 ;  /* 0x0000001fff037819 */ /* 0x000fc60000011400 */
[----:B------:R-:W-:Y:S01]  /*0960*/  @!P3 IMAD.MOV R2, RZ, RZ, -R2 ;  /* 0x000000ffff02b224 */ /* 0x000fe200078e0a02 */
[----:B------:R-:W-:Y:S02]  /*0970*/  @!P2 LOP3.LUT R2, RZ, R4, RZ, 0x33, !PT ;  /* 0x00000004ff02a212 */ /* 0x000fe400078e33ff */
[----:B------:R-:W-:-:S03]  /*0980*/  LEA.HI R3, R3, R0, RZ, 0x8 ;  /* 0x0000000003037211 */ /* 0x000fc600078f40ff */
[----:B------:R-:W-:Y:S02]  /*0990*/  IMAD.SHL.U32 R8, R2, 0x8, RZ ;  /* 0x0000000802087824 */ /* 0x000fe400078e00ff */
[----:B------:R-:W-:-:S03]  /*09a0*/  IMAD.MOV R2, RZ, RZ, -R2 ;  /* 0x000000ffff027224 */ /* 0x000fc600078e0a02 */
[----:B------:R-:W-:Y:S01]  /*09b0*/  LEA.HI.SX32 R3, R3, -R8, 0x18 ;  /* 0x8000000803037211 */ /* 0x000fe200078fc2ff */
[----:B------:R-:W-:-:S03]  /*09c0*/  IMAD R14, R4, R2, R5 ;  /* 0x00000002040e7224 */ /* 0x000fc600078e0205 */
[----:B------:R-:W-:Y:S02]  /*09d0*/  VIMNMX R13, PT, PT, R3, 0x8, PT ;  /* 0x00000008030d7848 */ /* 0x000fe40003fe0100 */
[----:B------:R-:W-:Y:S02]  /*09e0*/  IABS R9, R14 ;  /* 0x0000000e00097213 */ /* 0x000fe40000000000 */
[-C--:B------:R-:W-:Y:S02]  /*09f0*/  IABS R7, R13.reuse ;  /* 0x0000000d00077213 */ /* 0x080fe40000000000 */
[----:B------:R-:W-:Y:S02]  /*0a00*/  IABS R4, R13 ;  /* 0x0000000d00047213 */ /* 0x000fe40000000000 */
[----:B------:R-:W3:Y:S08]  /*0a10*/  I2F.RP R0, R7 ;  /* 0x0000000700007306 */ /* 0x000ef00000209400 */
[----:B---3--:R-:W3:Y:S02]  /*0a20*/  MUFU.RCP R0, R0 ;  /* 0x0000000000007308 */ /* 0x008ee40000001000 */
[----:B---3--:R-:W-:-:S02]  /*0a30*/  VIADD R3, R0, 0xffffffe ;  /* 0x0ffffffe00037836 */ /* 0x008fc40000000000 */
[----:B------:R-:W-:-:S04]  /*0a40*/  IMAD.MOV R0, RZ, RZ, -R4 ;  /* 0x000000ffff007224 */ /* 0x000fc800078e0a04 */
[----:B------:R-:W3:Y:S02]  /*0a50*/  F2I.FTZ.U32.TRUNC.NTZ R3, R3 ;  /* 0x0000000300037305 */ /* 0x000ee4000021f000 */
[----:B---3--:R-:W-:-:S04]  /*0a60*/  IMAD.MOV R6, RZ, RZ, -R3 ;  /* 0x000000ffff067224 */ /* 0x008fc800078e0a03 */
[----:B------:R-:W-:Y:S01]  /*0a70*/  IMAD.MOV.U32 R2, RZ, RZ, R6 ;  /* 0x000000ffff027224 */ /* 0x000fe200078e0006 */
[----:B------:R-:W-:-:S03]  /*0a80*/  IABS R6, R10 ;  /* 0x0000000a00067213 */ /* 0x000fc60000000000 */
[----:B------:R-:W-:Y:S01]  /*0a90*/  IMAD R5, R2, R7, RZ ;  /* 0x0000000702057224 */ /* 0x000fe200078e02ff */
[----:B------:R-:W3:Y:S01]  /*0aa0*/  I2F.RP R4, R6 ;  /* 0x0000000600047306 */ /* 0x000ee20000209400 */
[----:B------:R-:W-:-:S04]  /*0ab0*/  IMAD.MOV.U32 R2, RZ, RZ, RZ ;  /* 0x000000ffff027224 */ /* 0x000fc800078e00ff */
[----:B------:R-:W-:-:S06]  /*0ac0*/  IMAD.HI.U32 R2, R3, R5, R2 ;  /* 0x0000000503027227 */ /* 0x000fcc00078e0002 */
[----:B------:R-:W-:-:S04]  /*0ad0*/  IMAD.HI.U32 R2, R2, R9, RZ ;  /* 0x0000000902027227 */ /* 0x000fc800078e00ff */
[----:B------:R-:W-:Y:S01]  /*0ae0*/  IMAD R0, R2, R0, R9 ;  /* 0x0000000002007224 */ /* 0x000fe200078e0209 */
[----:B---3--:R-:W3:Y:S04]  /*0af0*/  MUFU.RCP R4, R4 ;  /* 0x0000000400047308 */ /* 0x008ee80000001000 */
[----:B------:R-:W-:-:S13]  /*0b00*/  ISETP.GT.U32.AND P2, PT, R7, R0, PT ;  /* 0x000000000700720c */ /* 0x000fda0003f44070 */
[----:B------:R-:W-:Y:S02]  /*0b10*/  @!P2 IMAD.IADD R0, R0, 0x1, -R7 ;  /* 0x000000010000a824 */ /* 0x000fe400078e0a07 */
[----:B------:R-:W-:Y:S01]  /*0b20*/  @!P2 VIADD R2, R2, 0x1 ;  /* 0x000000010202a836 */ /* 0x000fe20000000000 */
[----:B------:R-:W-:Y:S01]  /*0b30*/  ISETP.NE.AND P2, PT, R13, RZ, PT ;  /* 0x000000ff0d00720c */ /* 0x000fe20003f45270 */
[----:B---3--:R-:W-:Y:S01]  /*0b40*/  VIADD R3, R4, 0xffffffe ;  /* 0x0ffffffe04037836 */ /* 0x008fe20000000000 */
[----:B------:R-:W-:Y:S01]  /*0b50*/  ISETP.GE.U32.AND P0, PT, R0, R7, PT ;  /* 0x000000070000720c */ /* 0x000fe20003f06070 */
[----:B------:R-:W3:Y:S01]  /*0b60*/  I2F.RP R4, R12 ;  /* 0x0000000c00047306 */ /* 0x000ee20000209400 */
[----:B------:R-:W-:-:S04]  /*0b70*/  LOP3.LUT R0, R14, R13, RZ, 0x3c, !PT ;  /* 0x0000000d0e007212 */ /* 0x000fc800078e3cff */
[----:B------:R-:W-:-:S03]  /*0b80*/  ISETP.GE.AND P3, PT, R0, RZ, PT ;  /* 0x000000ff0000720c */ /* 0x000fc60003f66270 */
[----:B------:R-:W5:Y:S04]  /*0b90*/  F2I.FTZ.U32.TRUNC.NTZ R3, R3 ;  /* 0x0000000300037305 */ /* 0x000f68000021f000 */
[----:B------:R-:W-:-:S04]  /*0ba0*/  @P0 VIADD R2, R2, 0x1 ;  /* 0x0000000102020836 */ /* 0x000fc80000000000 */
[----:B------:R-:W-:Y:S01]  /*0bb0*/  IMAD.MOV.U32 R9, RZ, RZ, R2 ;  /* 0x000000ffff097224 */ /* 0x000fe200078e0002 */
[----:B------:R-:W-:Y:S01]  /*0bc0*/  MOV R2, 0x400 ;  /* 0x0000040000027802 */ /* 0x000fe20000000f00 */
[----:B---3--:R-:W3:Y:S02]  /*0bd0*/  MUFU.RCP R4, R4 ;  /* 0x0000000400047308 */ /* 0x008ee40000001000 */
[----:B------:R-:W-:Y:S01]  /*0be0*/  @!P3 IMAD.MOV R9, RZ, RZ, -R9 ;  /* 0x000000ffff09b224 */ /* 0x000fe200078e0a09 */
[----:B------:R-:W-:Y:S02]  /*0bf0*/  @!P2 LOP3.LUT R9, RZ, R13, RZ, 0x33, !PT ;  /* 0x0000000dff09a212 */ /* 0x000fe400078e33ff */
[----:B------:R-:W-:Y:S01]  /*0c00*/  R2UR UR14, R2 ;  /* 0x00000000020e72ca */ /* 0x000fe200000e0000 */
[----:B----4-:R-:W-:Y:S01]  /*0c10*/  IMAD.SHL.U32 R2, R97, 0x80, RZ ;  /* 0x0000008061027824 */ /* 0x010fe200078e00ff */
[----:B------:R-:W-:Y:S01]  /*0c20*/  ISETP.NE.U32.AND P3, PT, R19, RZ, PT ;  /* 0x000000ff1300720c */ /* 0x000fe20003f65070 */
[----:B------:R-:W-:-:S03]  /*0c30*/  IMAD.MOV R0, RZ, RZ, -R9 ;  /* 0x000000ffff007224 */ /* 0x000fc600078e0a09 */
[----:B------:R-:W-:Y:S01]  /*0c40*/  LOP3.LUT R5, R2, 0x80, RZ, 0xc0, !PT ;  /* 0x0000008002057812 */ /* 0x000fe200078ec0ff */
[----:B------:R-:W-:Y:S02]  /*0c50*/  IMAD R0, R13, R0, R14 ;  /* 0x000000000d007224 */ /* 0x000fe400078e020e */
[----:B-----5:R-:W-:Y:S01]  /*0c60*/  IMAD.MOV R2, RZ, RZ, -R3 ;  /* 0x000000ffff027224 */ /* 0x020fe200078e0a03 */
[----:B------:R-:W4:Y:S01]  /*0c70*/  LDC R13, c[0x0][0x3a0] ;  /* 0x0000e800ff0d7b82 */ /* 0x000f220000000800 */
[----:B------:R-:W-:Y:S02]  /*0c80*/  IMAD.IADD R0, R8, 0x1, R0 ;  /* 0x0000000108007824 */ /* 0x000fe400078e0200 */
[----:B-1----:R-:W-:Y:S01]  /*0c90*/  ULEA UR14, UR4, UR14, 0x18 ;  /* 0x0000000e040e7291 */ /* 0x002fe2000f8ec0ff */
[----:B---3--:R-:W-:Y:S02]  /*0ca0*/  VIADD R14, R4, 0xffffffe ;  /* 0x0ffffffe040e7836 */ /* 0x008fe40000000000 */
[----:B------:R-:W-:Y:S01]  /*0cb0*/  IMAD R0, R0, 0x100, R5 ;  /* 0x0000010000007824 */ /* 0x000fe200078e0205 */
[----:B------:R-:W-:Y:S01]  /*0cc0*/  UMOV UR4, 0x1 ;  /* 0x0000000100047882 */ /* 0x000fe20000000000 */
[----:B------:R-:W-:Y:S01]  /*0cd0*/  IMAD.MOV.U32 R5, RZ, RZ, R2 ;  /* 0x000000ffff057224 */ /* 0x000fe200078e0002 */
[----:B------:R1:W3:Y:S01]  /*0ce0*/  F2I.FTZ.U32.TRUNC.NTZ R15, R14 ;  /* 0x0000000e000f7305 */ /* 0x0002e2000021f000 */
[----:B------:R-:W-:-:S02]  /*0cf0*/  IMAD.MOV.U32 R2, RZ, RZ, RZ ;  /* 0x000000ffff027224 */ /* 0x000fc400078e00ff */
[----:B------:R-:W-:Y:S02]  /*0d00*/  IMAD R5, R5, R6, RZ ;  /* 0x0000000605057224 */ /* 0x000fe400078e02ff */
[----:B------:R-:W-:Y:S02]  /*0d10*/  IMAD.IADD R0, R19, 0x1, R0 ;  /* 0x0000000113007824 */ /* 0x000fe400078e0200 */
[----:B------:R-:W-:Y:S02]  /*0d20*/  IMAD.HI.U32 R2, R3, R5, R2 ;  /* 0x0000000503027227 */ /* 0x000fe400078e0002 */
[----:B------:R-:W5:Y:S01]  /*0d30*/  LDS R5, [UR14] ;  /* 0x0000000eff057984 */ /* 0x000f620008000800 */
[----:B------:R-:W-:Y:S01]  /*0d40*/  IABS R7, R0 ;  /* 0x0000000000077213 */ /* 0x000fe20000000000 */
[----:B-1----:R-:W-:Y:S01]  /*0d50*/  IMAD.MOV.U32 R14, RZ, RZ, RZ ;  /* 0x000000ffff0e7224 */ /* 0x002fe200078e00ff */
[----:B------:R-:W-:Y:S01]  /*0d60*/  BAR.SYNC.DEFER_BLOCKING 0x0 ;  /* 0x0000000000007b1d */ /* 0x000fe20000010000 */
[----:B------:R-:W-:-:S02]  /*0d70*/  ISETP.GE.AND P2, PT, R0, RZ, PT ;  /* 0x000000ff0000720c */ /* 0x000fc40003f46270 */
[----:B------:R-:W-:Y:S02]  /*0d80*/  IMAD.MOV.U32 R3, RZ, RZ, R7 ;  /* 0x000000ffff037224 */ /* 0x000fe400078e0007 */
[----:B---3--:R-:W-:Y:S02]  /*0d90*/  IMAD.MOV R7, RZ, RZ, -R15 ;  /* 0x000000ffff077224 */ /* 0x008fe400078e0a0f */
[----:B------:R-:W-:-:S04]  /*0da0*/  IMAD.HI.U32 R2, R2, R3, RZ ;  /* 0x0000000302027227 */ /* 0x000fc800078e00ff */
[----:B------:R-:W-:Y:S02]  /*0db0*/  IMAD.MOV R2, RZ, RZ, -R2 ;  /* 0x000000ffff027224 */ /* 0x000fe400078e0a02 */
[----:B------:R-:W-:Y:S02]  /*0dc0*/  IMAD R7, R7, R12, RZ ;  /* 0x0000000c07077224 */ /* 0x000fe400078e02ff */
[----:B------:R-:W-:Y:S02]  /*0dd0*/  IMAD R3, R6, R2, R3 ;  /* 0x0000000206037224 */ /* 0x000fe400078e0203 */
[----:B------:R-:W-:Y:S02]  /*0de0*/  IMAD.SHL.U32 R2, R92, 0x200000, RZ ;  /* 0x002000005c027824 */ /* 0x000fe400078e00ff */
[----:B------:R-:W-:Y:S01]  /*0df0*/  IMAD.HI.U32 R14, R15, R7, R14 ;  /* 0x000000070f0e7227 */ /* 0x000fe200078e000e */
[----:B------:R-:W-:Y:S02]  /*0e00*/  ISETP.GT.U32.AND P0, PT, R6, R3, PT ;  /* 0x000000030600720c */ /* 0x000fe40003f04070 */
[----:B------:R-:W-:Y:S01]  /*0e10*/  LOP3.LUT R2, R2, 0x600000, RZ, 0xc0, !PT ;  /* 0x0060000002027812 */ /* 0x000fe200078ec0ff */
[----:B----4-:R-:W-:-:S03]  /*0e20*/  VIADD R4, R13, 0xffffffff ;  /* 0xffffffff0d047836 */ /* 0x010fc60000000000 */
[----:B------:R-:W-:Y:S01]  /*0e30*/  R2UR UR10, R2 ;  /* 0x00000000020a72ca */ /* 0x000fe200000e0000 */
[----:B------:R-:W-:Y:S01]  /*0e40*/  IMAD.SHL.U32 R2, R9, 0x40, RZ ;  /* 0x0000004009027824 */ /* 0x000fe200078e00ff */
[----:B------:R-:W-:-:S05]  /*0e50*/  ISETP.GE.U32.AND P4, PT, R4, 0x7fffffe0, PT ;  /* 0x7fffffe00400780c */ /* 0x000fca0003f86070 */
[----:B------:R-:W-:Y:S01]  /*0e60*/  @!P0 IMAD.IADD R3, R3, 0x1, -R6 ;  /* 0x0000000103038824 */ /* 0x000fe200078e0a06 */
[----:B-----5:R-:W-:Y:S01]  /*0e70*/  R2UR UR15, R5 ;  /* 0x00000000050f72ca */ /* 0x020fe200000e0000 */
[----:B------:R-:W-:-:S03]  /*0e80*/  IMAD R5, R97, 0x20, R92 ;  /* 0x0000002061057824 */ /* 0x000fc600078e025c */
[----:B------:R-:W-:Y:S02]  /*0e90*/  ISETP.GT.U32.AND P0, PT, R6, R3, PT ;  /* 0x000000030600720c */ /* 0x000fe40003f04070 */
[----:B------:R-:W-:Y:S01]  /*0ea0*/  LOP3.LUT R15, R2, 0x23, R5, 0xf8, !PT ;  /* 0x00000023020f7812 */ /* 0x000fe200078ef805 */
[----:B------:R-:W-:-:S03]  /*0eb0*/  VIADD R5, R13, 0xfffffffe ;  /* 0xfffffffe0d057836 */ /* 0x000fc60000000000 */
[C---:B------:R-:W-:Y:S02]  /*0ec0*/  LOP3.LUT R18, R15.reuse, 0x4, RZ, 0xfc, !PT ;  /* 0x000000040f127812 */ /* 0x040fe400078efcff */
[----:B------:R-:W-:Y:S02]  /*0ed0*/  LOP3.LUT R16, R15, 0x8, RZ, 0xfc, !PT ;  /* 0x000000080f107812 */ /* 0x000fe400078efcff */
[----:B------:R-:W-:-:S03]  /*0ee0*/  IABS R67, R18 ;  /* 0x0000001200437213 */ /* 0x000fc60000000000 */
[----:B------:R-:W-:Y:S01]  /*0ef0*/  @!P0 IMAD.IADD R3, R3, 0x1, -R6 ;  /* 0x0000000103038824 */ /* 0x000fe200078e0a06 */
[----:B------:R-:W-:Y:S02]  /*0f00*/  IABS R71, R15 ;  /* 0x0000000f00477213 */ /* 0x000fe40000000000 */
[----:B------:R-:W-:Y:S01]  /*0f10*/  IABS R17, R16 ;  /* 0x0000001000117213 */ /* 0x000fe20000000000 */
[----:B------:R-:W-:Y:S01]  /*0f20*/  IMAD.MOV.U32 R74, RZ, RZ, R3 ;  /* 0x000000ffff4a7224 */ /* 0x000fe200078e0003 */
[----:B------:R-:W-:Y:S01]  /*0f30*/  ISETP.NE.AND P0, PT, R10, RZ, PT ;  /* 0x000000ff0a00720c */ /* 0x000fe20003f05270 */
[----:B------:R-:W-:Y:S01]  /*0f40*/  IMAD.HI.U32 R4, R14, R71, RZ ;  /* 0x000000470e047227 */ /* 0x000fe200078e00ff */
[----:B------:R-:W-:-:S03]  /*0f50*/  ISETP.GE.U32.AND P5, PT, R5, 0x7fffffdf, PT ;  /* 0x7fffffdf0500780c */ /* 0x000fc60003fa6070 */
[----:B------:R-:W-:-:S04]  /*0f60*/  IMAD.HI.U32 R5, R14, R67, RZ ;  /* 0x000000430e057227 */ /* 0x000fc800078e00ff */
[----:B------:R-:W-:-:S04]  /*0f70*/  IMAD.HI.U32 R6, R14, R17, RZ ;  /* 0x000000110e067227 */ /* 0x000fc800078e00ff */
[----:B------:R-:W-:Y:S02]  /*0f80*/  IMAD.MOV R5, RZ, RZ, -R5 ;  /* 0x000000ffff057224 */ /* 0x000fe400078e0a05 */
[----:B------:R-:W-:Y:S02]  /*0f90*/  IMAD.MOV R4, RZ, RZ, -R4 ;  /* 0x000000ffff047224 */ /* 0x000fe400078e0a04 */
[----:B------:R-:W-:Y:S02]  /*0fa0*/  IMAD.MOV R6, RZ, RZ, -R6 ;  /* 0x000000ffff067224 */ /* 0x000fe400078e0a06 */
[----:B------:R-:W-:Y:S01]  /*0fb0*/  @!P2 IMAD.MOV R74, RZ, RZ, -R74 ;  /* 0x000000ffff4aa224 */ /* 0x000fe200078e0a4a */
[----:B------:R-:W-:Y:S01]  /*0fc0*/  @!P0 LOP3.LUT R74, RZ, R10, RZ, 0x33, !PT ;  /* 0x0000000aff4a8212 */ /* 0x000fe200078e33ff */
[C---:B------:R-:W-:Y:S02]  /*0fd0*/  IMAD R67, R12.reuse, R5, R67 ;  /* 0x000000050c437224 */ /* 0x040fe400078e0243 */
[----:B------:R-:W-:-:S02]  /*0fe0*/  IMAD R71, R12, R4, R71 ;  /* 0x000000040c477224 */ /* 0x000fc400078e0247 */
[----:B------:R-:W-:Y:S02]  /*0ff0*/  IMAD R17, R12, R6, R17 ;  /* 0x000000060c117224 */ /* 0x000fe400078e0211 */
[----:B------:R-:W-:Y:S01]  /*1000*/  VIADD R5, R13, 0xfffffffd ;  /* 0xfffffffd0d057836 */ /* 0x000fe20000000000 */
[----:B0-2---:R-:W-:Y:S06]  /*1010*/  @P1 BRA `(.L_x_11) ;  /* 0x0000000000181947 */ /* 0x005fec0003800000 */
[----:B------:R-:W-:Y:S01]  /*1020*/  ELECT P0, URZ, PT ;  /* 0x0000000000ff782f */ /* 0x000fe20003800000 */
[----:B------:R-:W-:Y:S01]  /*1030*/  IMAD.MOV.U32 R3, RZ, RZ, 0x1 ;  /* 0x00000001ff037424 */ /* 0x000fe200078e00ff */
[----:B------:R-:W-:Y:S11]  /*1040*/  UVIRTCOUNT.DEALLOC.SMPOOL 0x80 ;  /* 0x000000800000784c */ /* 0x000ff60000000000 */
[----:B------:R-:W-:-:S04]  /*1050*/  @P0 MOV R4, 0x40 ;  /* 0x0000004000040802 */ /* 0x000fc80000000f00 */
[----:B------:R-:W-:-:S05]  /*1060*/  @P0 LEA R4, R97, R4, 0x18 ;  /* 0x0000000461040211 */ /* 0x000fca00078ec0ff */
[----:B------:R0:W-:Y:S02]  /*1070*/  @P0 STS.U8 [R4], R3 ;  /* 0x0000000304000388 */ /* 0x0001e40000000000 */
.L_x_11:
[----:B------:R-:W-:Y:S01]  /*1080*/  UIADD3 UR10, UPT, UPT, UR15, UR10, URZ ;  /* 0x0000000a0f0a7290 */ /* 0x000fe2000fffe0ff */
[----:B------:R-:W-:Y:S01]  /*1090*/  IMAD R74, R74, UR5, RZ ;  /* 0x000000054a4a7c24 */ /* 0x000fe2000f8e02ff */
[----:B------:R-:W-:Y:S01]  /*10a0*/  VOTEU.ALL UP0, P3 ;  /* 0x0000000000ff7886 */ /* 0x000fe20001800000 */
[----:B------:R-:W-:Y:S01]  /*10b0*/  UIADD3 UR8, UPT, UPT, UR14, 0x2800, URZ ;  /* 0x000028000e087890 */ /* 0x000fe2000fffe0ff */
[----:B0-----:R-:W-:Y:S01]  /*10c0*/  VIADD R3, R13, 0xfffffffc ;  /* 0xfffffffc0d037836 */ /* 0x001fe20000000000 */
[----:B------:R-:W-:Y:S01]  /*10d0*/  VOTEU.ALL UP1, P3 ;  /* 0x0000000000ff7886 */ /* 0x000fe20001820000 */
[----:B------:R-:W-:Y:S02]  /*10e0*/  SHF.R.S32.HI R75, RZ, 0x1f, R74 ;  /* 0x0000001fff4b7819 */ /* 0x000fe4000001144a */
[----:B------:R-:W-:Y:S01]  /*10f0*/  PRMT R94, RZ, 0x7610, R94 ;  /* 0x00007610ff5e7816 */ /* 0x000fe2000000005e */
[----:B------:R-:W-:Y:S01]  /*1100*/  STTM.x64 tmem[UR10], RZ ;  /* 0x000000ff000079ed */ /* 0x000fe2000834000a */
[----:B------:R-:W0:Y:S02]  /*1110*/  FENCE.VIEW.ASYNC.T ;  /* 0x00000000000073c6 */ /* 0x000e240000000200 */
[----:B0-----:R-:W-:Y:S01]  /*1120*/  BAR.SYNC.DEFER_BLOCKING 0x0 ;  /* 0x0000000000007b1d */ /* 0x001fe20000010000 */
[----:B------:R-:W-:-:S04]  /*1130*/  @!UP0 UIADD3 UR6, UPT, UPT, -UR4, 0x100000, URZ ;  /* 0x0010000004068890 */ /* 0x000fc8000fffe1ff */
[----:B------:R-:W-:Y:S02]  /*1140*/  @!UP0 USHF.L.U32 UR7, UR6, 0xb, URZ ;  /* 0x0000000b06078899 */ /* 0x000fe400080006ff */
[----:B------:R-:W-:Y:S01]  /*1150*/  @!UP0 USHF.L.U32 UR6, UR6, 0x1, URZ ;  /* 0x0000000106068899 */ /* 0x000fe200080006ff */
[----:B------:R-:W-:Y:S02]  /*1160*/  IADD3 R68, P6, PT, R74, UR16, RZ ;  /* 0x000000104a447c10 */ /* 0x000fe4000ffde0ff */
[----:B------:R-:W-:Y:S01]  /*1170*/  ISETP.GE.U32.AND P2, PT, R3, 0x7fffffdd, PT ;  /* 0x7fffffdd0300780c */ /* 0x000fe20003f46070 */
[----:B------:R-:W-:Y:S01]  /*1180*/  UMOV UR11, UR8 ;  /* 0x00000008000b7c82 */ /* 0x000fe20008000000 */
[----:B------:R-:W-:Y:S01]  /*1190*/  IADD3.X R69, PT, PT, R75, UR17, RZ, P6, !PT ;  /* 0x000000114b457c10 */ /* 0x000fe2000b7fe4ff */
[----:B------:R-:W-:Y:S01]  /*11a0*/  VIADD R3, R13, 0xfffffffb ;  /* 0xfffffffb0d037836 */ /* 0x000fe20000000000 */
[----:B------:R-:W-:Y:S01]  /*11b0*/  SHF.R.S32.HI R20, RZ, 0x1f, R64 ;  /* 0x0000001fff147819 */ /* 0x000fe20000011440 */
[----:B------:R-:W-:Y:S01]  /*11c0*/  IMAD.SHL.U32 R21, R64, 0x2, RZ ;  /* 0x0000000240157824 */ /* 0x000fe200078e00ff */
[----:B------:R-:W-:-:S02]  /*11d0*/  ISETP.GE.U32.AND P0, PT, R5, 0x7fffffde, PT ;  /* 0x7fffffde0500780c */ /* 0x000fc40003f06070 */
[----:B------:R-:W-:Y:S01]  /*11e0*/  PRMT R99, RZ, 0x7610, R99 ;  /* 0x00007610ff637816 */ /* 0x000fe20000000063 */
[----:B------:R-:W-:Y:S01]  /*11f0*/  IMAD R23, R64, 0x3, RZ ;  /* 0x0000000340177824 */ /* 0x000fe200078e02ff */
[----:B------:R-:W-:Y:S01]  /*1200*/  PRMT R88, RZ, 0x7610, R88 ;  /* 0x00007610ff587816 */ /* 0x000fe20000000058 */
[C---:B------:R-:W-:Y:S01]  /*1210*/  VIADD R10, R13.reuse, 0xffffffec ;  /* 0xffffffec0d0a7836 */ /* 0x040fe20000000000 */
[----:B------:R-:W-:Y:S01]  /*1220*/  PRMT R89, RZ, 0x7610, R89 ;  /* 0x00007610ff597816 */ /* 0x000fe20000000059 */
[C---:B------:R-:W-:Y:S02]  /*1230*/  VIADD R25, R13.reuse, 0xffffffe5 ;  /* 0xffffffe50d197836 */ /* 0x040fe40000000000 */
[C---:B------:R-:W-:Y:S02]  /*1240*/  VIADD R27, R13.reuse, 0xffffffe6 ;  /* 0xffffffe60d1b7836 */ /* 0x040fe40000000000 */
[C---:B------:R-:W-:Y:S02]  /*1250*/  VIADD R29, R13.reuse, 0xffffffe2 ;  /* 0xffffffe20d1d7836 */ /* 0x040fe40000000000 */
[----:B------:R-:W-:Y:S01]  /*1260*/  VIADD R31, R13, 0xffffffe3 ;  /* 0xffffffe30d1f7836 */ /* 0x000fe20000000000 */
[----:B------:R-:W0:Y:S02]  /*1270*/  FENCE.VIEW.ASYNC.S ;  /* 0x00000000000073c6 */ /* 0x000e240000000000 */
[----:B0-----:R0:W1:Y:S02]  /*1280*/  @!UP1 SYNCS.EXCH.64 URZ, [UR11], UR6 ;  /* 0x000000060bff95b2 */ /* 0x0010640008000100 */
[----:B-1----:R-:W-:Y:S01]  /*1290*/  BAR.SYNC.DEFER_BLOCKING 0x0 ;  /* 0x0000000000007b1d */ /* 0x002fe20000010000 */
[----:B------:R-:W-:-:S02]  /*12a0*/  IADD3 R4, P6, PT, R68, R64, RZ ;  /* 0x0000004044047210 */ /* 0x000fc40007fde0ff */
[----:B------:R-:W-:-:S03]  /*12b0*/  SHF.R.S32.HI R22, RZ, 0x1f, R21 ;  /* 0x0000001fff167819 */ /* 0x000fc60000011415 */
[----:B------:R-:W-:Y:S01]  /*12c0*/  IMAD.X R5, R20, 0x1, R69, P6 ;  /* 0x0000000114057824 */ /* 0x000fe200030e0645 */
[-C--:B------:R-:W-:Y:S02]  /*12d0*/  IADD3 R6, P6, PT, R21, R68.reuse, RZ ;  /* 0x0000004415067210 */ /* 0x080fe40007fde0ff */
[----:B------:R-:W-:Y:S02]  /*12e0*/  PRMT R84, RZ, 0x7610, R84 ;  /* 0x00007610ff547816 */ /* 0x000fe40000000054 */
[----:B------:R-:W-:Y:S01]  /*12f0*/  PRMT R83, RZ, 0x7610, R83 ;  /* 0x00007610ff537816 */ /* 0x000fe20000000053 */
[----:B------:R-:W-:Y:S01]  /*1300*/  IMAD.X R7, R22, 0x1, R69, P6 ;  /* 0x0000000116077824 */ /* 0x000fe200030e0645 */
[----:B------:R-:W-:Y:S01]  /*1310*/  SHF.R.S32.HI R24, RZ, 0x1f, R23 ;  /* 0x0000001fff187819 */ /* 0x000fe20000011417 */
[C---:B------:R-:W-:Y:S01]  /*1320*/  IMAD R32, R64.reuse, 0x7, RZ ;  /* 0x0000000740207824 */ /* 0x040fe200078e02ff */
[----:B------:R-:W-:Y:S02]  /*1330*/  IADD3 R8, P6, PT, R23, R68, RZ ;  /* 0x0000004417087210 */ /* 0x000fe40007fde0ff */
[----:B------:R-:W-:Y:S01]  /*1340*/  PRMT R76, RZ, 0x7610, R76 ;  /* 0x00007610ff4c7816 */ /* 0x000fe2000000004c */
[C---:B------:R-:W-:Y:S01]  /*1350*/  IMAD.SHL.U32 R34, R64.reuse, 0x8, RZ ;  /* 0x0000000840227824 */ /* 0x040fe200078e00ff */
[----:B------:R-:W-:Y:S01]  /*1360*/  PRMT R77, RZ, 0x7610, R77 ;  /* 0x00007610ff4d7816 */ /* 0x000fe2000000004d */
[C---:B------:R-:W-:Y:S01]  /*1370*/  IMAD.SHL.U32 R35, R64.reuse, 0x10, RZ ;  /* 0x0000001040237824 */ /* 0x040fe200078e00ff */
[----:B------:R-:W-:Y:S01]  /*1380*/  PRMT R96, RZ, 0x7610, R96 ;  /* 0x00007610ff607816 */ /* 0x000fe20000000060 */
[----:B------:R-:W-:Y:S01]  /*1390*/  IMAD R38, R64, 0x9, RZ ;  /* 0x0000000940267824 */ /* 0x000fe200078e02ff */
[----:B------:R-:W-:Y:S01]  /*13a0*/  PRMT R98, RZ, 0x7610, R98 ;  /* 0x00007610ff627816 */ /* 0x000fe20000000062 */
[----:B------:R-:W2:Y:S01]  /*13b0*/  @!P4 LDG.E.U8 R94, desc[UR20][R68.64] ;  /* 0x00000014445ec981 */ /* 0x000ea2000c1e1100 */
[----:B------:R-:W-:Y:S01]  /*13c0*/  ISETP.GE.U32.AND P4, PT, R3, 0x7fffffdc, PT ;  /* 0x7fffffdc0300780c */ /* 0x000fe20003f86070 */
[----:B------:R-:W-:-:S02]  /*13d0*/  VIADD R3, R13, 0xfffffffa ;  /* 0xfffffffa0d037836 */ /* 0x000fc40000000000 */
[C---:B------:R-:W-:Y:S01]  /*13e0*/  IMAD R40, R64.reuse, 0x18, RZ ;  /* 0x0000001840287824 */ /* 0x040fe200078e02ff */
[----:B------:R1:W3:Y:S01]  /*13f0*/  @!P5 LDG.E.U8 R99, desc[UR20][R4.64] ;  /* 0x000000140463d981 */ /* 0x0002e2000c1e1100 */
[----:B------:R-:W-:Y:S01]  /*1400*/  PRMT R95, RZ, 0x7610, R95 ;  /* 0x00007610ff5f7816 */ /* 0x000fe2000000005f */
[----:B------:R-:W-:Y:S01]  /*1410*/  IMAD R44, R64, 0xb, RZ ;  /* 0x0000000b402c7824 */ /* 0x000fe200078e02ff */
[----:B------:R-:W-:Y:S01]  /*1420*/  ISETP.GE.U32.AND P5, PT, R3, 0x7fffffdb, PT ;  /* 0x7fffffdb0300780c */ /* 0x000fe20003fa6070 */
[----:B------:R-:W-:Y:S01]  /*1430*/  VIADD R3, R13, 0xfffffff9 ;  /* 0xfffffff90d037836 */ /* 0x000fe20000000000 */
[----:B------:R4:W5:Y:S01]  /*1440*/  @!P0 LDG.E.U8 R88, desc[UR20][R6.64] ;  /* 0x0000001406588981 */ /* 0x000962000c1e1100 */
[----:B------:R-:W-:Y:S01]  /*1450*/  IMAD.X R9, R24, 0x1, R69, P6 ;  /* 0x0000000118097824 */ /* 0x000fe200030e0645 */
[----:B------:R-:W-:Y:S02]  /*1460*/  ISETP.GE.U32.AND P6, PT, R10, 0x7fffffcd, PT ;  /* 0x7fffffcd0a00780c */ /* 0x000fe40003fc6070 */
[----:B------:R-:W-:-:S02]  /*1470*/  PRMT R90, RZ, 0x7610, R90 ;  /* 0x00007610ff5a7816 */ /* 0x000fc4000000005a */
[----:B------:R-:W-:Y:S01]  /*1480*/  PRMT R100, RZ, 0x7610, R100 ;  /* 0x00007610ff647816 */ /* 0x000fe20000000064 */
[----:B------:R0:W2:Y:S01]  /*1490*/  @!P2 LDG.E.U8 R89, desc[UR20][R8.64] ;  /* 0x000000140859a981 */ /* 0x0000a2000c1e1100 */
[----:B------:R-:W-:Y:S01]  /*14a0*/  ISETP.GE.U32.AND P0, PT, R3, 0x7fffffda, PT ;  /* 0x7fffffda0300780c */ /* 0x000fe20003f06070 */
[C---:B------:R-:W-:Y:S02]  /*14b0*/  VIADD R3, R13.reuse, 0xffffffed ;  /* 0xffffffed0d037836 */ /* 0x040fe40000000000 */
[C---:B------:R-:W-:Y:S01]  /*14c0*/  IMAD R46, R64.reuse, 0xc, RZ ;  /* 0x0000000c402e7824 */ /* 0x040fe200078e02ff */
[----:B------:R-:W-:Y:S01]  /*14d0*/  PRMT R87, RZ, 0x7610, R87 ;  /* 0x00007610ff577816 */ /* 0x000fe20000000057 */
[----:B-1----:R-:W-:Y:S01]  /*14e0*/  VIADD R4, R13, 0xffffffee ;  /* 0xffffffee0d047836 */ /* 0x002fe20000000000 */
[----:B------:R-:W-:Y:S01]  /*14f0*/  ISETP.GE.U32.AND P2, PT, R3, 0x7fffffce, PT ;  /* 0x7fffffce0300780c */ /* 0x000fe20003f46070 */
[C---:B------:R-:W-:Y:S01]  /*1500*/  VIADD R3, R13.reuse, 0xffffffef ;  /* 0xffffffef0d037836 */ /* 0x040fe20000000000 */
[----:B----4-:R-:W-:Y:S01]  /*1510*/  SEL R6, RZ, 0x1, P6 ;  /* 0x00000001ff067807 */ /* 0x010fe20003000000 */
[----:B------:R-:W-:Y:S01]  /*1520*/  IMAD R47, R64, 0xd, RZ ;  /* 0x0000000d402f7824 */ /* 0x000fe200078e02ff */
[----:B------:R-:W-:Y:S01]  /*1530*/  ISETP.GE.U32.AND P6, PT, R4, 0x7fffffcf, PT ;  /* 0x7fffffcf0400780c */ /* 0x000fe20003fc6070 */
[----:B------:R-:W-:Y:S01]  /*1540*/  VIADD R4, R13, 0xffffffe8 ;  /* 0xffffffe80d047836 */ /* 0x000fe20000000000 */
[----:B------:R-:W-:Y:S01]  /*1550*/  SEL R7, RZ, 0x1fffe, P2 ;  /* 0x0001fffeff077807 */ /* 0x000fe20001000000 */
[----:B------:R-:W-:Y:S01]  /*1560*/  IMAD R50, R64, 0xe, RZ ;  /* 0x0000000e40327824 */ /* 0x000fe200078e02ff */
[----:B------:R-:W-:Y:S01]  /*1570*/  ISETP.GE.U32.AND P2, PT, R3, 0x7fffffd0, PT ;  /* 0x7fffffd00300780c */ /* 0x000fe20003f46070 */
[C---:B------:R-:W-:Y:S01]  /*1580*/  VIADD R3, R13.reuse, 0xffffffe9 ;  /* 0xffffffe90d037836 */ /* 0x040fe20000000000 */
[----:B------:R-:W-:Y:S01]  /*1590*/  SEL R5, RZ, 0x4, P6 ;  /* 0x00000004ff057807 */ /* 0x000fe20003000000 */
[----:B0-----:R-:W-:Y:S01]  /*15a0*/  VIADD R8, R13, 0xffffffea ;  /* 0xffffffea0d087836 */ /* 0x001fe20000000000 */
[----:B------:R-:W-:-:S02]  /*15b0*/  ISETP.GE.U32.AND P6, PT, R4, 0x7fffffc9, PT ;  /* 0x7fffffc90400780c */ /* 0x000fc40003fc6070 */
[----:B------:R-:W-:Y:S02]  /*15c0*/  PRMT R82, RZ, 0x7610, R82 ;  /* 0x00007610ff527816 */ /* 0x000fe40000000052 */
[----:B------:R-:W-:Y:S01]  /*15d0*/  PRMT R81, RZ, 0x7610, R81 ;  /* 0x00007610ff517816 */ /* 0x000fe20000000051 */
[C---:B------:R-:W-:Y:S01]  /*15e0*/  IMAD R52, R64.reuse, 0xf, RZ ;  /* 0x0000000f40347824 */ /* 0x040fe200078e02ff */
[----:B------:R-:W-:Y:S02]  /*15f0*/  SEL R4, RZ, 0x7fff8, P2 ;  /* 0x0007fff8ff047807 */ /* 0x000fe40001000000 */
[----:B------:R-:W-:Y:S01]  /*1600*/  PRMT R78, RZ, 0x7610, R78 ;  /* 0x00007610ff4e7816 */ /* 0x000fe2000000004e */
[----:B------:R-:W-:Y:S01]  /*1610*/  IMAD R53, R64, 0x11, RZ ;  /* 0x0000001140357824 */ /* 0x000fe200078e02ff */
[----:B------:R-:W-:Y:S01]  /*1620*/  ISETP.GE.U32.AND P2, PT, R3, 0x7fffffca, PT ;  /* 0x7fffffca0300780c */ /* 0x000fe20003f46070 */
[----:B------:R-:W-:Y:S01]  /*1630*/  VIADD R3, R13, 0xffffffeb ;  /* 0xffffffeb0d037836 */ /* 0x000fe20000000000 */
[----:B------:R-:W-:-:S02]  /*1640*/  SEL R9, RZ, 0x1, P6 ;  /* 0x00000001ff097807 */ /* 0x000fc40003000000 */
[----:B------:R-:W-:Y:S01]  /*1650*/  PRMT R79, RZ, 0x7610, R79 ;  /* 0x00007610ff4f7816 */ /* 0x000fe2000000004f */
[----:B------:R-:W-:Y:S01]  /*1660*/  IMAD R56, R64, 0x12, RZ ;  /* 0x0000001240387824 */ /* 0x000fe200078e02ff */
[----:B------:R-:W-:Y:S01]  /*1670*/  ISETP.GE.U32.AND P6, PT, R8, 0x7fffffcb, PT ;  /* 0x7fffffcb0800780c */ /* 0x000fe20003fc6070 */
[----:B------:R-:W-:Y:S01]  /*1680*/  VIADD R8, R13, 0xffffffe4 ;  /* 0xffffffe40d087836 */ /* 0x000fe20000000000 */
[----:B------:R-:W-:Y:S02]  /*1690*/  SEL R10, RZ, 0x1fffe, P2 ;  /* 0x0001fffeff0a7807 */ /* 0x000fe40001000000 */
[----:B------:R-:W-:Y:S01]  /*16a0*/  PRMT R93, RZ, 0x7610, R93 ;  /* 0x00007610ff5d7816 */ /* 0x000fe2000000005d */
[C---:B------:R-:W-:Y:S01]  /*16b0*/  IMAD R58, R64.reuse, 0x13, RZ ;  /* 0x00000013403a7824 */ /* 0x040fe200078e02ff */
[----:B------:R-:W-:Y:S02]  /*16c0*/  ISETP.GE.U32.AND P2, PT, R3, 0x7fffffcc, PT ;  /* 0x7fffffcc0300780c */ /* 0x000fe40003f46070 */
[----:B------:R-:W-:Y:S01]  /*16d0*/  PRMT R86, RZ, 0x7610, R86 ;  /* 0x00007610ff567816 */ /* 0x000fe20000000056 */
[----:B------:R-:W-:Y:S01]  /*16e0*/  IMAD R59, R64, 0x14, RZ ;  /* 0x00000014403b7824 */ /* 0x000fe200078e02ff */
[----:B------:R-:W-:-:S02]  /*16f0*/  SEL R3, RZ, 0x4, P6 ;  /* 0x00000004ff037807 */ /* 0x000fc40003000000 */
[----:B------:R-:W-:Y:S02]  /*1700*/  PRMT R80, RZ, 0x7610, R80 ;  /* 0x00007610ff507816 */ /* 0x000fe40000000050 */
[----:B------:R-:W-:Y:S01]  /*1710*/  PRMT R85, RZ, 0x7610, R85 ;  /* 0x00007610ff557816 */ /* 0x000fe20000000055 */
[----:B------:R-:W-:Y:S01]  /*1720*/  IMAD R106, R64, 0x16, RZ ;  /* 0x00000016406a7824 */ /* 0x000fe200078e02ff */
[----:B------:R-:W-:Y:S02]  /*1730*/  ISETP.GE.U32.AND P6, PT, R8, 0x7fffffc5, PT ;  /* 0x7fffffc50800780c */ /* 0x000fe40003fc6070 */
        /* <DEDUP_REMOVED lines=9> */
[C---:B------:R-:W-:Y:S01]  /*17d0*/  IMAD R112, R64.reuse, 0x1b, RZ ;  /* 0x0000001b40707824 */ /* 0x040fe200078e02ff */
[----:B------:R-:W-:Y:S01]  /*17e0*/  ISETP.GE.U32.AND P6, PT, R27, 0x7fffffc7, PT ;  /* 0x7fffffc71b00780c */ /* 0x000fe20003fc6070 */
[----:B------:R-:W-:Y:S01]  /*17f0*/  IMAD R113, R64, 0x1c, RZ ;  /* 0x0000001c40717824 */ /* 0x000fe200078e02ff */
[----:B------:R-:W-:Y:S01]  /*1800*/  SEL R27, RZ, 0x1fffe, P2 ;  /* 0x0001fffeff1b7807 */ /* 0x000fe20001000000 */
[----:B------:R-:W0:Y:S01]  /*1810*/  LDCU UR5, c[0x0][0x3b0] ;  /* 0x00007600ff0577ac */ /* 0x000e220008000800 */
[----:B------:R-:W-:Y:S01]  /*1820*/  ISETP.GE.U32.AND P2, PT, R25, 0x7fffffc2, PT ;  /* 0x7fffffc21900780c */ /* 0x000fe20003f46070 */
[----:B------:R-:W-:-:S03]  /*1830*/  VIADD R25, R13, 0xffffffe0 ;  /* 0xffffffe00d197836 */ /* 0x000fc60000000000 */
[----:B------:R-:W-:Y:S02]  /*1840*/  SEL R30, RZ, 0x1fffe, P2 ;  /* 0x0001fffeff1e7807 */ /* 0x000fe40001000000 */
[----:B------:R-:W-:Y:S01]  /*1850*/  ISETP.GE.U32.AND P2, PT, R25, 0x7fffffc1, PT ;  /* 0x7fffffc11900780c */ /* 0x000fe20003f46070 */
[----:B------:R-:W-:Y:S01]  /*1860*/  IMAD.IADD R6, R6, 0x1, R7 ;  /* 0x0000000106067824 */ /* 0x000fe200078e0207 */
[----:B------:R-:W-:Y:S02]  /*1870*/  SEL R28, RZ, 0x4, P6 ;  /* 0x00000004ff1c7807 */ /* 0x000fe40003000000 */
[----:B------:R-:W-:Y:S02]  /*1880*/  ISETP.GE.U32.AND P6, PT, R29, 0x7fffffc3, PT ;  /* 0x7fffffc31d00780c */ /* 0x000fe40003fc6070 */
[----:B------:R-:W-:Y:S01]  /*1890*/  SEL R7, RZ, 0x1, P2 ;  /* 0x00000001ff077807 */ /* 0x000fe20001000000 */
[----:B------:R-:W-:Y:S01]  /*18a0*/  IMAD.IADD R9, R9, 0x1, R10 ;  /* 0x0000000109097824 */ /* 0x000fe200078e020a */
[----:B------:R-:W-:-:S02]  /*18b0*/  SEL R29, RZ, 0x4, P6 ;  /* 0x00000004ff1d7807 */ /* 0x000fc40003000000 */
[----:B------:R-:W-:Y:S01]  /*18c0*/  ISETP.GE.U32.AND P6, PT, R31, 0x7fffffc4, PT ;  /* 0x7fffffc41f00780c */ /* 0x000fe20003fc6070 */
[----:B------:R-:W-:Y:S02]  /*18d0*/  IMAD.IADD R7, R7, 0x1, R30 ;  /* 0x0000000107077824 */ /* 0x000fe400078e021e */
[----:B------:R-:W-:Y:S01]  /*18e0*/  VIADD R31, R13, 0xffffffe7 ;  /* 0xffffffe70d1f7836 */ /* 0x000fe20000000000 */
[----:B------:R-:W-:Y:S01]  /*18f0*/  LOP3.LUT R9, R9, 0x3, RZ, 0xc0, !PT ;  /* 0x0000000309097812 */ /* 0x000fe200078ec0ff */
[----:B------:R-:W-:Y:S01]  /*1900*/  IMAD.IADD R27, R26, 0x1, R27 ;  /* 0x000000011a1b7824 */ /* 0x000fe200078e021b */
[----:B------:R-:W-:Y:S02]  /*1910*/  SEL R10, RZ, 0x7fff8, P6 ;  /* 0x0007fff8ff0a7807 */ /* 0x000fe40003000000 */
[----:B------:R-:W-:Y:S02]  /*1920*/  LOP3.LUT R6, R6, 0x3, RZ, 0xc0, !PT ;  /* 0x0000000306067812 */ /* 0x000fe400078ec0ff */
[----:B------:R-:W-:-:S02]  /*1930*/  LOP3.LUT R7, R7, 0x3, RZ, 0xc0, !PT ;  /* 0x0000000307077812 */ /* 0x000fc400078ec0ff */
[----:B------:R-:W-:Y:S02]  /*1940*/  ISETP.GE.U32.AND P6, PT, R31, 0x7fffffc8, PT ;  /* 0x7fffffc81f00780c */ /* 0x000fe40003fc6070 */
[----:B------:R-:W-:Y:S02]  /*1950*/  IADD3 R3, PT, PT, R9, R8, R3 ;  /* 0x0000000809037210 */ /* 0x000fe40007ffe003 */
[----:B------:R-:W-:Y:S02]  /*1960*/  IADD3 R6, PT, PT, R6, R4, R5 ;  /* 0x0000000406067210 */ /* 0x000fe40007ffe005 */
[----:B------:R-:W-:Y:S02]  /*1970*/  IADD3 R10, PT, PT, R7, R10, R29 ;  /* 0x0000000a070a7210 */ /* 0x000fe40007ffe01d */
[----:B------:R-:W-:Y:S02]  /*1980*/  SEL R5, RZ, 0x7fff8, P6 ;  /* 0x0007fff8ff057807 */ /* 0x000fe40003000000 */
[----:B------:R-:W-:Y:S01]  /*1990*/  LOP3.LUT R7, R27, 0x3, RZ, 0xc0, !PT ;  /* 0x000000031b077812 */ /* 0x000fe200078ec0ff */
[----:B------:R-:W-:-:S02]  /*19a0*/  IMAD.SHL.U32 R26, R64, 0x4, RZ ;  /* 0x00000004401a7824 */ /* 0x000fc400078e00ff */
[----:B------:R-:W-:Y:S01]  /*19b0*/  IMAD.SHL.U32 R3, R3, 0x100, RZ ;  /* 0x0000010003037824 */ /* 0x000fe200078e00ff */
[----:B------:R-:W-:Y:S02]  /*19c0*/  IADD3 R7, PT, PT, R7, R5, R28 ;  /* 0x0000000507077210 */ /* 0x000fe40007ffe01c */
[----:B------:R-:W-:Y:S02]  /*19d0*/  LOP3.LUT R10, R10, 0xf, RZ, 0xc0, !PT ;  /* 0x0000000f0a0a7812 */ /* 0x000fe400078ec0ff */
[----:B------:R-:W-:Y:S02]  /*19e0*/  SHF.R.S32.HI R27, RZ, 0x1f, R26 ;  /* 0x0000001fff1b7819 */ /* 0x000fe4000001141a */
[----:B------:R-:W-:Y:S02]  /*19f0*/  IADD3 R4, P6, PT, R26, R68, RZ ;  /* 0x000000441a047210 */ /* 0x000fe40007fde0ff */
[----:B------:R-:W-:Y:S01]  /*1a00*/  LOP3.LUT R3, R3, 0xf00, RZ, 0xe2, !PT ;  /* 0x00000f0003037812 */ /* 0x000fe200078ee2ff */
[----:B------:R-:W-:-:S02]  /*1a10*/  IMAD R7, R7, 0x10, R10 ;  /* 0x0000001007077824 */ /* 0x000fc400078e020a */
[----:B------:R-:W-:Y:S02]  /*1a20*/  IMAD R28, R64, 0x5, RZ ;  /* 0x00000005401c7824 */ /* 0x000fe400078e02ff */
[----:B------:R-:W-:Y:S02]  /*1a30*/  IMAD.X R5, R27, 0x1, R69, P6 ;  /* 0x000000011b057824 */ /* 0x000fe400030e0645 */
[----:B------:R-:W-:Y:S01]  /*1a40*/  IMAD R8, R6, 0x1000, R3 ;  /* 0x0000100006087824 */ /* 0x000fe200078e0203 */
[----:B------:R-:W-:Y:S01]  /*1a50*/  LOP3.LUT R9, R7, 0xff, RZ, 0xc0, !PT ;  /* 0x000000ff07097812 */ /* 0x000fe200078ec0ff */
[----:B------:R-:W-:Y:S01]  /*1a60*/  VIADD R3, R13, 0xfffffff8 ;  /* 0xfffffff80d037836 */ /* 0x000fe20000000000 */
[----:B------:R-:W-:Y:S01]  /*1a70*/  SHF.R.S32.HI R29, RZ, 0x1f, R28 ;  /* 0x0000001fff1d7819 */ /* 0x000fe2000001141c */
[----:B------:R-:W-:Y:S01]  /*1a80*/  IMAD R30, R64, 0x6, RZ ;  /* 0x00000006401e7824 */ /* 0x000fe200078e02ff */
[----:B------:R-:W-:Y:S01]  /*1a90*/  IADD3 R6, P6, PT, R28, R68, RZ ;  /* 0x000000441c067210 */ /* 0x000fe20007fde0ff */
[----:B------:R1:W4:Y:S01]  /*1aa0*/  @!P4 LDG.E.U8 R84, desc[UR20][R4.64] ;  /* 0x000000140454c981 */ /* 0x000322000c1e1100 */
[----:B------:R-:W-:Y:S01]  /*1ab0*/  ISETP.GE.U32.AND P4, PT, R3, 0x7fffffd9, PT ;  /* 0x7fffffd90300780c */ /* 0x000fe20003f86070 */
[----:B------:R-:W-:Y:S01]  /*1ac0*/  IMAD.IADD R3, R8, 0x1, R9 ;  /* 0x0000000108037824 */ /* 0x000fe200078e0209 */
[----:B------:R-:W-:Y:S01]  /*1ad0*/  SHF.R.S32.HI R31, RZ, 0x1f, R30 ;  /* 0x0000001fff1f7819 */ /* 0x000fe2000001141e */
[----:B------:R-:W-:-:S02]  /*1ae0*/  IMAD.X R7, R29, 0x1, R69, P6 ;  /* 0x000000011d077824 */ /* 0x000fc400030e0645 */
[----:B------:R-:W-:Y:S01]  /*1af0*/  VIADD R8, R13, 0xfffffff7 ;  /* 0xfffffff70d087836 */ /* 0x000fe20000000000 */
[----:B------:R-:W-:Y:S02]  /*1b00*/  LOP3.LUT R3, R3, 0xffff, RZ, 0xc0, !PT ;  /* 0x0000ffff03037812 */ /* 0x000fe400078ec0ff */
[----:B------:R0:W2:Y:S01]  /*1b10*/  @!P5 LDG.E.U8 R83, desc[UR20][R6.64] ;  /* 0x000000140653d981 */ /* 0x0000a2000c1e1100 */
[----:B-1----:R-:W-:Y:S02]  /*1b20*/  IADD3 R4, P6, PT, R30, R68, RZ ;  /* 0x000000441e047210 */ /* 0x002fe40007fde0ff */
[----:B------:R-:W-:-:S03]  /*1b30*/  ISETP.GE.U32.AND P5, PT, R8, 0x7fffffd8, PT ;  /* 0x7fffffd80800780c */ /* 0x000fc60003fa6070 */
[----:B------:R-:W-:Y:S01]  /*1b40*/  IMAD.X R5, R31, 0x1, R69, P6 ;  /* 0x000000011f057824 */ /* 0x000fe200030e0645 */
[----:B------:R-:W-:Y:S02]  /*1b50*/  SHF.R.U32.HI R9, RZ, 0xf, R3 ;  /* 0x0000000fff097819 */ /* 0x000fe40000011603 */
[----:B------:R-:W-:Y:S02]  /*1b60*/  SHF.R.S32.HI R33, RZ, 0x1f, R32 ;  /* 0x0000001fff217819 */ /* 0x000fe40000011420 */
[----:B------:R-:W-:Y:S01]  /*1b70*/  IADD3 R8, P6, PT, R32, R68, RZ ;  /* 0x0000004420087210 */ /* 0x000fe20007fde0ff */
[----:B------:R1:W2:Y:S01]  /*1b80*/  @!P0 LDG.E.U8 R76, desc[UR20][R4.64] ;  /* 0x00000014044c8981 */ /* 0x0002a2000c1e1100 */
[----:B------:R-:W-:Y:S01]  /*1b90*/  LOP3.LUT P0, RZ, R9, 0x1, RZ, 0xc0, !PT ;  /* 0x0000000109ff7812 */ /* 0x000fe2000780c0ff */
[----:B0-----:R-:W-:Y:S02]  /*1ba0*/  VIADD R7, R13, 0xfffffff6 ;  /* 0xfffffff60d077836 */ /* 0x001fe40000000000 */
[----:B------:R-:W-:Y:S01]  /*1bb0*/  IMAD.X R9, R33, 0x1, R69, P6 ;  /* 0x0000000121097824 */ /* 0x000fe200030e0645 */
[----:B------:R-:W-:-:S02]  /*1bc0*/  SHF.R.S32.HI R36, RZ, 0x1f, R34 ;  /* 0x0000001fff247819 */ /* 0x000fc40000011422 */
[-C--:B------:R-:W-:Y:S02]  /*1bd0*/  IADD3 R6, P6, PT, R34, R68.reuse, RZ ;  /* 0x0000004422067210 */ /* 0x080fe40007fde0ff */
[----:B------:R-:W2:Y:S01]  /*1be0*/  @!P4 LDG.E.U8 R77, desc[UR20][R8.64] ;  /* 0x00000014084dc981 */ /* 0x000ea2000c1e1100 */
[----:B------:R-:W-:Y:S02]  /*1bf0*/  ISETP.GE.U32.AND P4, PT, R7, 0x7fffffd7, PT ;  /* 0x7fffffd70700780c */ /* 0x000fe40003f86070 */
[----:B------:R-:W-:Y:S01]  /*1c00*/  IMAD.X R7, R36, 0x1, R69, P6 ;  /* 0x0000000124077824 */ /* 0x000fe200030e0645 */
[----:B------:R-:W-:Y:S01]  /*1c10*/  SHF.R.S32.HI R37, RZ, 0x1f, R35 ;  /* 0x0000001fff257819 */ /* 0x000fe20000011423 */
[----:B-1----:R-:W-:Y:S01]  /*1c20*/  VIADD R4, R13, 0xfffffff5 ;  /* 0xfffffff50d047836 */ /* 0x002fe20000000000 */
[----:B------:R-:W-:Y:S02]  /*1c30*/  IADD3 R42, P6, PT, R35, R68, RZ ;  /* 0x00000044232a7210 */ /* 0x000fe40007fde0ff */
[----:B------:R0:W2:Y:S01]  /*1c40*/  @!P5 LDG.E.U8 R96, desc[UR20][R6.64] ;  /* 0x000000140660d981 */ /* 0x0000a2000c1e1100 */
[----:B------:R-:W-:-:S02]  /*1c50*/  SHF.R.U32.HI R5, RZ, 0x7, R3 ;  /* 0x00000007ff057819 */ /* 0x000fc40000011603 */
[--C-:B------:R-:W-:Y:S01]  /*1c60*/  IMAD.X R43, R37, 0x1, R69.reuse, P6 ;  /* 0x00000001252b7824 */ /* 0x100fe200030e0645 */
[----:B------:R-:W-:Y:S02]  /*1c70*/  ISETP.GE.U32.AND P5, PT, R4, 0x7fffffd6, PT ;  /* 0x7fffffd60400780c */ /* 0x000fe40003fa6070 */
[----:B------:R-:W-:Y:S02]  /*1c80*/  SHF.R.S32.HI R39, RZ, 0x1f, R38 ;  /* 0x0000001fff277819 */ /* 0x000fe40000011426 */
[-C--:B------:R-:W-:Y:S01]  /*1c90*/  IADD3 R4, P6, PT, R38, R68.reuse, RZ ;  /* 0x0000004426047210 */ /* 0x080fe20007fde0ff */
[----:B------:R1:W2:Y:S01]  /*1ca0*/  @P0 LDG.E.U8 R98, desc[UR20][R42.64] ;  /* 0x000000142a620981 */ /* 0x0002a2000c1e1100 */
[----:B------:R-:W-:Y:S01]  /*1cb0*/  LOP3.LUT P0, RZ, R5, 0x1, RZ, 0xc0, !PT ;  /* 0x0000000105ff7812 */ /* 0x000fe2000780c0ff */
[----:B0-----:R-:W-:Y:S01]  /*1cc0*/  VIADD R6, R13, 0xfffffff4 ;  /* 0xfffffff40d067836 */ /* 0x001fe20000000000 */
[----:B------:R-:W-:Y:S01]  /*1cd0*/  SHF.R.S32.HI R41, RZ, 0x1f, R40 ;  /* 0x0000001fff297819 */ /* 0x000fe20000011428 */
[----:B------:R-:W-:Y:S01]  /*1ce0*/  IMAD.X R5, R39, 0x1, R69, P6 ;  /* 0x0000000127057824 */ /* 0x000fe200030e0645 */
[----:B------:R-:W-:-:S04]  /*1cf0*/  IADD3 R8, P6, PT, R40, R68, RZ ;  /* 0x0000004428087210 */ /* 0x000fc80007fde0ff */
[----:B------:R0:W2:Y:S01]  /*1d00*/  @!P4 LDG.E.U8 R95, desc[UR20][R4.64] ;  /* 0x00000014045fc981 */ /* 0x0000a2000c1e1100 */
[----:B-1----:R-:W-:Y:S01]  /*1d10*/  IMAD R42, R64, 0xa, RZ ;  /* 0x0000000a402a7824 */ /* 0x002fe200078e02ff */
[----:B------:R-:W-:Y:S01]  /*1d20*/  ISETP.GE.U32.AND P4, PT, R6, 0x7fffffd5, PT ;  /* 0x7fffffd50600780c */ /* 0x000fe20003f86070 */
[----:B------:R-:W-:-:S03]  /*1d30*/  IMAD.X R9, R41, 0x1, R69, P6 ;  /* 0x0000000129097824 */ /* 0x000fc600030e0645 */
[----:B------:R-:W-:Y:S02]  /*1d40*/  SHF.R.S32.HI R43, RZ, 0x1f, R42 ;  /* 0x0000001fff2b7819 */ /* 0x000fe4000001142a */
[-C--:B------:R-:W-:Y:S02]  /*1d50*/  IADD3 R6, P6, PT, R42, R68.reuse, RZ ;  /* 0x000000442a067210 */ /* 0x080fe40007fde0ff */
[----:B------:R-:W-:Y:S01]  /*1d60*/  SHF.R.S32.HI R45, RZ, 0x1f, R44 ;  /* 0x0000001fff2d7819 */ /* 0x000fe2000001142c */
[----:B0-----:R-:W-:Y:S01]  /*1d70*/  VIADD R5, R13, 0xfffffff2 ;  /* 0xfffffff20d057836 */ /* 0x001fe20000000000 */
[----:B------:R0:W2:Y:S01]  /*1d80*/  @P0 LDG.E.U8 R100, desc[UR20][R8.64] ;  /* 0x0000001408640981 */ /* 0x0000a2000c1e1100 */
[----:B------:R-:W-:Y:S01]  /*1d90*/  IMAD.X R7, R43, 0x1, R69, P6 ;  /* 0x000000012b077824 */ /* 0x000fe200030e0645 */
[----:B------:R-:W-:Y:S01]  /*1da0*/  IADD3 R4, P6, PT, R44, R68, RZ ;  /* 0x000000442c047210 */ /* 0x000fe20007fde0ff */
[----:B------:R-:W-:-:S03]  /*1db0*/  VIADD R10, R13, 0xfffffff3 ;  /* 0xfffffff30d0a7836 */ /* 0x000fc60000000000 */
[----:B------:R1:W2:Y:S01]  /*1dc0*/  @!P5 LDG.E.U8 R90, desc[UR20][R6.64] ;  /* 0x00000014065ad981 */ /* 0x0002a2000c1e1100 */
[----:B------:R-:W-:Y:S01]  /*1dd0*/  ISETP.GE.U32.AND P5, PT, R5, 0x7fffffd3, PT ;  /* 0x7fffffd30500780c */ /* 0x000fe20003fa6070 */
[--C-:B------:R-:W-:Y:S01]  /*1de0*/  IMAD.X R5, R45, 0x1, R69.reuse, P6 ;  /* 0x000000012d057824 */ /* 0x100fe200030e0645 */
[----:B------:R-:W-:Y:S01]  /*1df0*/  SHF.R.S32.HI R48, RZ, 0x1f, R46 ;  /* 0x0000001fff307819 */ /* 0x000fe2000001142e */
[----:B0-----:R-:W-:Y:S01]  /*1e00*/  VIADD R9, R13, 0xfffffff1 ;  /* 0xfffffff10d097836 */ /* 0x001fe20000000000 */
[----:B------:R-:W-:Y:S02]  /*1e10*/  IADD3 R8, P6, PT, R46, R68, RZ ;  /* 0x000000442e087210 */ /* 0x000fe40007fde0ff */
[----:B------:R-:W-:Y:S01]  /*1e20*/  ISETP.GE.U32.AND P0, PT, R10, 0x7fffffd4, PT ;  /* 0x7fffffd40a00780c */ /* 0x000fe20003f06070 */
[----:B------:R0:W2:Y:S01]  /*1e30*/  @!P4 LDG.E.U8 R87, desc[UR20][R4.64] ;  /* 0x000000140457c981 */ /* 0x0000a2000c1e1100 */
[----:B------:R-:W-:Y:S01]  /*1e40*/  ISETP.GE.U32.AND P4, PT, R9, 0x7fffffd2, PT ;  /* 0x7fffffd20900780c */ /* 0x000fe20003f86070 */
[----:B------:R-:W-:Y:S01]  /*1e50*/  IMAD.X R9, R48, 0x1, R69, P6 ;  /* 0x0000000130097824 */ /* 0x000fe200030e0645 */
[----:B------:R-:W-:-:S02]  /*1e60*/  SHF.R.S32.HI R49, RZ, 0x1f, R47 ;  /* 0x0000001fff317819 */ /* 0x000fc4000001142f */
[----:B-1----:R-:W-:Y:S01]  /*1e70*/  IADD3 R6, P6, PT, R47, R68, RZ ;  /* 0x000000442f067210 */ /* 0x002fe20007fde0ff */
[----:B------:R-:W-:Y:S01]  /*1e80*/  VIADD R10, R13, 0xfffffff0 ;  /* 0xfffffff00d0a7836 */ /* 0x000fe20000000000 */
[----:B------:R-:W-:-:S03]  /*1e90*/  SHF.R.S32.HI R51, RZ, 0x1f, R50 ;  /* 0x0000001fff337819 */ /* 0x000fc60000011432 */
[----:B------:R-:W-:Y:S01]  /*1ea0*/  IMAD.X R7, R49, 0x1, R69, P6 ;  /* 0x0000000131077824 */ /* 0x000fe200030e0645 */
[----:B0-----:R-:W-:Y:S01]  /*1eb0*/  SHF.R.U32.HI R5, RZ, 0xe, R3 ;  /* 0x0000000eff057819 */ /* 0x001fe20000011603 */
[----:B------:R0:W2:Y:S01]  /*1ec0*/  @!P0 LDG.E.U8 R82, desc[UR20][R8.64] ;  /* 0x0000001408528981 */ /* 0x0000a2000c1e1100 */
[----:B------:R-:W-:Y:S02]  /*1ed0*/  IADD3 R4, P6, PT, R50, R68, RZ ;  /* 0x0000004432047210 */ /* 0x000fe40007fde0ff */
[----:B------:R-:W-:Y:S01]  /*1ee0*/  ISETP.GE.U32.AND P0, PT, R10, 0x7fffffd1, PT ;  /* 0x7fffffd10a00780c */ /* 0x000fe20003f06070 */
[----:B------:R1:W2:Y:S01]  /*1ef0*/  @!P5 LDG.E.U8 R81, desc[UR20][R6.64] ;  /* 0x000000140651d981 */ /* 0x0002a2000c1e1100 */
[----:B------:R-:W-:Y:S01]  /*1f00*/  LOP3.LUT P5, RZ, R5, 0x1, RZ, 0xc0, !PT ;  /* 0x0000000105ff7812 */ /* 0x000fe200078ac0ff */
[----:B------:R-:W-:Y:S01]  /*1f10*/  IMAD.X R5, R51, 0x1, R69, P6 ;  /* 0x0000000133057824 */ /* 0x000fe200030e0645 */
[----:B------:R-:W-:Y:S02]  /*1f20*/  SHF.R.S32.HI R54, RZ, 0x1f, R52 ;  /* 0x0000001fff367819 */ /* 0x000fe40000011434 */
[----:B0-----:R-:W-:-:S02]  /*1f30*/  SHF.R.U32.HI R8, RZ, 0xd, R3 ;  /* 0x0000000dff087819 */ /* 0x001fc40000011603 */
[----:B------:R0:W2:Y:S01]  /*1f40*/  @!P4 LDG.E.U8 R78, desc[UR20][R4.64] ;  /* 0x00000014044ec981 */ /* 0x0000a2000c1e1100 */
[-C--:B-1----:R-:W-:Y:S02]  /*1f50*/  IADD3 R6, P6, PT, R52, R68.reuse, RZ ;  /* 0x0000004434067210 */ /* 0x082fe40007fde0ff */
[----:B------:R-:W-:Y:S02]  /*1f60*/  LOP3.LUT P4, RZ, R8, 0x1, RZ, 0xc0, !PT ;  /* 0x0000000108ff7812 */ /* 0x000fe4000788c0ff */
[----:B------:R-:W-:Y:S01]  /*1f70*/  SHF.R.S32.HI R55, RZ, 0x1f, R53 ;  /* 0x0000001fff377819 */ /* 0x000fe20000011435 */
[----:B------:R-:W-:Y:S01]  /*1f80*/  IMAD.X R7, R54, 0x1, R69, P6 ;  /* 0x0000000136077824 */ /* 0x000fe200030e0645 */
[----:B------:R-:W-:Y:S02]  /*1f90*/  IADD3 R62, P6, PT, R53, R68, RZ ;  /* 0x00000044353e7210 */ /* 0x000fe40007fde0ff */
[----:B------:R-:W-:Y:S02]  /*1fa0*/  SHF.R.U32.HI R8, RZ, 0xc, R3 ;  /* 0x0000000cff087819 */ /* 0x000fe40000011603 */
[----:B------:R1:W2:Y:S01]  /*1fb0*/  @!P0 LDG.E.U8 R79, desc[UR20][R6.64] ;  /* 0x00000014064f8981 */ /* 0x0002a2000c1e1100 */
[----:B------:R-:W-:Y:S01]  /*1fc0*/  IMAD.X R63, R55, 0x1, R69, P6 ;  /* 0x00000001373f7824 */ /* 0x000fe200030e0645 */
[----:B------:R-:W-:-:S02]  /*1fd0*/  LOP3.LUT P0, RZ, R8, 0x1, RZ, 0xc0, !PT ;  /* 0x0000000108ff7812 */ /* 0x000fc4000780c0ff */
[----:B------:R-:W-:Y:S02]  /*1fe0*/  SHF.R.S32.HI R57, RZ, 0x1f, R56 ;  /* 0x0000001fff397819 */ /* 0x000fe40000011438 */
[----:B------:R-:W-:Y:S01]  /*1ff0*/  IADD3 R8, P6, PT, R56, R68, RZ ;  /* 0x0000004438087210 */ /* 0x000fe20007fde0ff */
[----:B------:R1:W2:Y:S01]  /*2000*/  @P5 LDG.E.U8 R93, desc[UR20][R62.64] ;  /* 0x000000143e5d5981 */ /* 0x0002a2000c1e1100 */
[----:B0-----:R-:W-:-:S03]  /*2010*/  SHF.R.U32.HI R4, RZ, 0xb, R3 ;  /* 0x0000000bff047819 */ /* 0x001fc60000011603 */
[----:B------:R-:W-:Y:S01]  /*2020*/  IMAD.X R9, R57, 0x1, R69, P6 ;  /* 0x0000000139097824 */ /* 0x000fe200030e0645 */
[----:B------:R-:W-:Y:S02]  /*2030*/  LOP3.LUT P5, RZ, R4, 0x1, RZ, 0xc0, !PT ;  /* 0x0000000104ff7812 */ /* 0x000fe400078ac0ff */
[----:B------:R-:W-:Y:S02]  /*2040*/  SHF.R.S32.HI R60, RZ, 0x1f, R58 ;  /* 0x0000001fff3c7819 */ /* 0x000fe4000001143a */
[----:B------:R-:W-:Y:S01]  /*2050*/  SHF.R.U32.HI R5, RZ, 0xa, R3 ;  /* 0x0000000aff057819 */ /* 0x000fe20000011603 */
[----:B------:R0:W2:Y:S01]  /*2060*/  @P4 LDG.E.U8 R86, desc[UR20][R8.64] ;  /* 0x0000001408564981 */ /* 0x0000a2000c1e1100 */
[-C--:B------:R-:W-:Y:S02]  /*2070*/  IADD3 R4, P6, PT, R58, R68.reuse, RZ ;  /* 0x000000443a047210 */ /* 0x080fe40007fde0ff */
[----:B------:R-:W-:Y:S02]  /*2080*/  LOP3.LUT P4, RZ, R5, 0x1, RZ, 0xc0, !PT ;  /* 0x0000000105ff7812 */ /* 0x000fe4000788c0ff */
[----:B------:R-:W-:Y:S01]  /*2090*/  SHF.R.S32.HI R61, RZ, 0x1f, R59 ;  /* 0x0000001fff3d7819 */ /* 0x000fe2000001143b */
[----:B------:R-:W-:Y:S01]  /*20a0*/  IMAD.X R5, R60, 0x1, R69, P6 ;  /* 0x000000013c057824 */ /* 0x000fe200030e0645 */
[----:B-1----:R-:W-:Y:S01]  /*20b0*/  IADD3 R6, P6, PT, R59, R68, RZ ;  /* 0x000000443b067210 */ /* 0x002fe20007fde0ff */
[----:B------:R-:W-:Y:S01]  /*20c0*/  IMAD R62, R64, 0x15, RZ ;  /* 0x00000015403e7824 */ /* 0x000fe200078e02ff */
[----:B0-----:R-:W-:-:S02]  /*20d0*/  SHF.R.U32.HI R9, RZ, 0x6, R3 ;  /* 0x00000006ff097819 */ /* 0x001fc40000011603 */
[----:B------:R0:W2:Y:S01]  /*20e0*/  @P0 LDG.E.U8 R85, desc[UR20][R4.64] ;  /* 0x0000001404550981 */ /* 0x0000a2000c1e1100 */
[--C-:B------:R-:W-:Y:S01]  /*20f0*/  IMAD.X R7, R61, 0x1, R69.reuse, P6 ;  /* 0x000000013d077824 */ /* 0x100fe200030e0645 */
[----:B------:R-:W-:Y:S02]  /*2100*/  SHF.R.S32.HI R63, RZ, 0x1f, R62 ;  /* 0x0000001fff3f7819 */ /* 0x000fe4000001143e */
[----:B------:R-:W-:Y:S02]  /*2110*/  IADD3 R8, P6, PT, R62, R68, RZ ;  /* 0x000000443e087210 */ /* 0x000fe40007fde0ff */
[----:B------:R1:W2:Y:S01]  /*2120*/  @P5 LDG.E.U8 R80, desc[UR20][R6.64] ;  /* 0x0000001406505981 */ /* 0x0002a2000c1e1100 */
[----:B------:R-:W-:Y:S02]  /*2130*/  LOP3.LUT P5, RZ, R9, 0x1, RZ, 0xc0, !PT ;  /* 0x0000000109ff7812 */ /* 0x000fe400078ac0ff */
[----:B------:R-:W-:Y:S01]  /*2140*/  IMAD.X R9, R63, 0x1, R69, P6 ;  /* 0x000000013f097824 */ /* 0x000fe200030e0645 */
[----:B------:R-:W-:-:S02]  /*2150*/  SHF.R.S32.HI R108, RZ, 0x1f, R106 ;  /* 0x0000001fff6c7819 */ /* 0x000fc4000001146a */
[----:B0-----:R-:W-:Y:S02]  /*2160*/  IADD3 R4, P6, PT, R106, R68, RZ ;  /* 0x000000446a047210 */ /* 0x001fe40007fde0ff */
[--C-:B------:R-:W-:Y:S01]  /*2170*/  SHF.R.U32.HI R10, RZ, 0x9, R3.reuse ;  /* 0x00000009ff0a7819 */ /* 0x100fe20000011603 */
[----:B------:R0:W2:Y:S01]  /*2180*/  @P4 LDG.E.U8 R91, desc[UR20][R8.64] ;  /* 0x00000014085b4981 */ /* 0x0000a2000c1e1100 */
[----:B-1----:R-:W-:Y:S01]  /*2190*/  SHF.R.U32.HI R6, RZ, 0x5, R3 ;  /* 0x00000005ff067819 */ /* 0x002fe20000011603 */
[----:B------:R-:W-:Y:S01]  /*21a0*/  IMAD.X R5, R108, 0x1, R69, P6 ;  /* 0x000000016c057824 */ /* 0x000fe200030e0645 */
[----:B------:R-:W-:Y:S02]  /*21b0*/  LOP3.LUT P0, RZ, R10, 0x1, RZ, 0xc0, !PT ;  /* 0x000000010aff7812 */ /* 0x000fe4000780c0ff */
[----:B------:R-:W-:Y:S02]  /*21c0*/  LOP3.LUT P6, RZ, R6, 0x1, RZ, 0xc0, !PT ;  /* 0x0000000106ff7812 */ /* 0x000fe400078cc0ff */
[----:B------:R-:W-:-:S02]  /*21d0*/  SHF.R.S32.HI R109, RZ, 0x1f, R107 ;  /* 0x0000001fff6d7819 */ /* 0x000fc4000001146b */
[----:B------:R-:W-:-:S05]  /*21e0*/  IADD3 R6, P4, PT, R107, R68, RZ ;  /* 0x000000446b067210 */ /* 0x000fca0007f9e0ff */
[----:B------:R-:W-:Y:S01]  /*21f0*/  IMAD.X R7, R109, 0x1, R69, P4 ;  /* 0x000000016d077824 */ /* 0x000fe200020e0645 */
[----:B------:R-:W-:Y:S01]  /*2200*/  SHF.R.U32.HI R10, RZ, 0x4, R3 ;  /* 0x00000004ff0a7819 */ /* 0x000fe20000011603 */
[----:B------:R1:W2:Y:S01]  /*2210*/  @P0 LDG.E.U8 R102, desc[UR20][R4.64] ;  /* 0x0000001404660981 */ /* 0x0002a2000c1e1100 */
[----:B------:R-:W-:-:S03]  /*2220*/  SHF.R.S32.HI R111, RZ, 0x1f, R110 ;  /* 0x0000001fff6f7819 */ /* 0x000fc6000001146e */
[----:B------:R1:W2:Y:S01]  /*2230*/  @P5 LDG.E.U8 R101, desc[UR20][R6.64] ;  /* 0x0000001406655981 */ /* 0x0002a2000c1e1100 */
[----:B0-----:R-:W-:Y:S02]  /*2240*/  IADD3 R8, P5, PT, R110, R68, RZ ;  /* 0x000000446e087210 */ /* 0x001fe40007fbe0ff */
[----:B------:R-:W-:Y:S02]  /*2250*/  SHF.R.U32.HI R66, RZ, 0x3, R3 ;  /* 0x00000003ff427819 */ /* 0x000fe40000011603 */
[----:B------:R-:W-:Y:S01]  /*2260*/  LOP3.LUT P0, RZ, R10, 0x1, RZ, 0xc0, !PT ;  /* 0x000000010aff7812 */ /* 0x000fe2000780c0ff */
[----:B------:R-:W-:Y:S01]  /*2270*/  IMAD.X R9, R111, 0x1, R69, P5 ;  /* 0x000000016f097824 */ /* 0x000fe200028e0645 */
[----:B------:R-:W-:Y:S02]  /*2280*/  LOP3.LUT P4, RZ, R66, 0x1, RZ, 0xc0, !PT ;  /* 0x0000000142ff7812 */ /* 0x000fe4000788c0ff */
[----:B------:R-:W-:Y:S02]  /*2290*/  LOP3.LUT R66, R15, 0xc, RZ, 0xfc, !PT ;  /* 0x0000000c0f427812 */ /* 0x000fe400078efcff */
[----:B------:R-:W-:-:S02]  /*22a0*/  SHF.R.S32.HI R114, RZ, 0x1f, R112 ;  /* 0x0000001fff727819 */ /* 0x000fc40000011470 */
[----:B-1----:R-:W-:Y:S02]  /*22b0*/  IADD3 R4, P5, PT, R112, R68, RZ ;  /* 0x0000004470047210 */ /* 0x002fe40007fbe0ff */
[----:B------:R-:W-:Y:S02]  /*22c0*/  IABS R73, R66 ;  /* 0x0000004200497213 */ /* 0x000fe40000000000 */
[----:B------:R-:W-:Y:S01]  /*22d0*/  PRMT R103, RZ, 0x7610, R103 ;  /* 0x00007610ff677816 */ /* 0x000fe20000000067 */
[----:B------:R-:W-:Y:S01]  /*22e0*/  IMAD.X R5, R114, 0x1, R69, P5 ;  /* 0x0000000172057824 */ /* 0x000fe200028e0645 */
[----:B------:R-:W-:Y:S01]  /*22f0*/  PRMT R104, RZ, 0x7610, R104 ;  /* 0x00007610ff687816 */ /* 0x000fe20000000068 */
[----:B------:R-:W-:Y:S01]  /*2300*/  IMAD.HI.U32 R7, R14, R73, RZ ;  /* 0x000000490e077227 */ /* 0x000fe200078e00ff */
[----:B------:R-:W-:Y:S02]  /*2310*/  SHF.R.S32.HI R115, RZ, 0x1f, R113 ;  /* 0x0000001fff737819 */ /* 0x000fe40000011471 */
[----:B------:R-:W-:Y:S01]  /*2320*/  IADD3 R6, P5, PT, R113, R68, RZ ;  /* 0x0000004471067210 */ /* 0x000fe20007fbe0ff */
[----:B------:R-:W3:Y:S01]  /*2330*/  @P0 LDG.E.U8 R103, desc[UR20][R4.64] ;  /* 0x0000001404670981 */ /* 0x000ee2000c1e1100 */
[----:B------:R-:W-:Y:S01]  /*2340*/  ISETP.GT.U32.AND P0, PT, R12, R67, PT ;  /* 0x000000430c00720c */ /* 0x000fe20003f04070 */
[----:B------:R-:W-:-:S02]  /*2350*/  IMAD.MOV R10, RZ, RZ, -R7 ;  /* 0x000000ffff0a7224 */ /* 0x000fc400078e0a07 */
[----:B------:R0:W4:Y:S01]  /*2360*/  @P6 LDG.E.U8 R104, desc[UR20][R8.64] ;  /* 0x0000001408686981 */ /* 0x000122000c1e1100 */
[----:B------:R-:W-:Y:S01]  /*2370*/  IMAD.X R7, R115, 0x1, R69, P5 ;  /* 0x0000000173077824 */ /* 0x000fe200028e0645 */
[C---:B------:R-:W-:Y:S02]  /*2380*/  ISETP.GT.U32.AND P6, PT, R12.reuse, R71, PT ;  /* 0x000000470c00720c */ /* 0x040fe40003fc4070 */
[----:B------:R-:W-:Y:S02]  /*2390*/  ISETP.GT.U32.AND P5, PT, R12, R17, PT ;  /* 0x000000110c00720c */ /* 0x000fe40003fa4070 */
[----:B0-----:R-:W-:-:S04]  /*23a0*/  LOP3.LUT R8, R15, 0x10, RZ, 0xfc, !PT ;  /* 0x000000100f087812 */ /* 0x001fc800078efcff */
[----:B------:R-:W-:Y:S01]  /*23b0*/  @!P0 IMAD.IADD R67, R67, 0x1, -R12 ;  /* 0x0000000143438824 */ /* 0x000fe200078e0a0c */
[----:B------:R-:W-:-:S04]  /*23c0*/  IABS R5, R8 ;  /* 0x0000000800057213 */ /* 0x000fc80000000000 */
[--C-:B------:R-:W-:Y:S01]  /*23d0*/  @!P6 IMAD.IADD R71, R71, 0x1, -R12.reuse ;  /* 0x000000014747e824 */ /* 0x100fe200078e0a0c */
[----:B------:R-:W-:Y:S01]  /*23e0*/  ISETP.GT.U32.AND P6, PT, R12, R67, PT ;  /* 0x000000430c00720c */ /* 0x000fe20003fc4070 */
[----:B------:R-:W-:Y:S02]  /*23f0*/  @!P5 IMAD.IADD R17, R17, 0x1, -R12 ;  /* 0x000000011111d824 */ /* 0x000fe400078e0a0c */
[----:B------:R-:W-:Y:S01]  /*2400*/  IMAD.HI.U32 R4, R14, R5, RZ ;  /* 0x000000050e047227 */ /* 0x000fe200078e00ff */
[----:B------:R-:W-:Y:S02]  /*2410*/  PRMT R134, RZ, 0x7610, R134 ;  /* 0x00007610ff867816 */ /* 0x000fe40000000086 */
[C---:B------:R-:W-:Y:S01]  /*2420*/  ISETP.GT.U32.AND P5, PT, R12.reuse, R17, PT ;  /* 0x000000110c00720c */ /* 0x040fe20003fa4070 */
[----:B------:R-:W-:Y:S02]  /*2430*/  IMAD.MOV R4, RZ, RZ, -R4 ;  /* 0x000000ffff047224 */ /* 0x000fe400078e0a04 */
[C---:B------:R-:W-:Y:S01]  /*2440*/  IMAD R9, R12.reuse, R10, R73 ;  /* 0x0000000a0c097224 */ /* 0x040fe200078e0249 */
[----:B------:R0:W4:Y:S01]  /*2450*/  @P4 LDG.E.U8 R134, desc[UR20][R6.64] ;  /* 0x0000001406864981 */ /* 0x000122000c1e1100 */
[C---:B------:R-:W-:Y:S01]  /*2460*/  IMAD R5, R12.reuse, R4, R5 ;  /* 0x000000040c057224 */ /* 0x040fe200078e0205 */
[C---:B------:R-:W-:Y:S01]  /*2470*/  ISETP.GT.U32.AND P4, PT, R12.reuse, R71, PT ;  /* 0x000000470c00720c */ /* 0x040fe20003f84070 */
[----:B------:R-:W-:Y:S01]  /*2480*/  @!P6 IMAD.IADD R67, R67, 0x1, -R12 ;  /* 0x000000014343e824 */ /* 0x000fe200078e0a0c */
[----:B------:R-:W-:-:S02]  /*2490*/  ISETP.GT.U32.AND P0, PT, R12, R9, PT ;  /* 0x000000090c00720c */ /* 0x000fc40003f04070 */
[----:B------:R-:W-:-:S03]  /*24a0*/  ISETP.GT.U32.AND P6, PT, R12, R5, PT ;  /* 0x000000050c00720c */ /* 0x000fc60003fc4070 */
[--C-:B------:R-:W-:Y:S01]  /*24b0*/  @!P5 IMAD.IADD R17, R17, 0x1, -R12.reuse ;  /* 0x000000011111d824 */ /* 0x100fe200078e0a0c */
[----:B------:R-:W-:Y:S02]  /*24c0*/  ISETP.GE.AND P5, PT, R18, RZ, PT ;  /* 0x000000ff1200720c */ /* 0x000fe40003fa6270 */
[C---:B------:R-:W-:Y:S02]  /*24d0*/  LOP3.LUT R10, R15.reuse, 0x14, RZ, 0xfc, !PT ;  /* 0x000000140f0a7812 */ /* 0x040fe400078efcff */
[----:B------:R-:W-:Y:S01]  /*24e0*/  LOP3.LUT R70, R15, 0x18, RZ, 0xfc, !PT ;  /* 0x000000180f467812 */ /* 0x000fe200078efcff */
[--C-:B------:R-:W-:Y:S01]  /*24f0*/  @!P4 IMAD.IADD R71, R71, 0x1, -R12.reuse ;  /* 0x000000014747c824 */ /* 0x100fe200078e0a0c */
[----:B0-----:R-:W-:Y:S02]  /*2500*/  IABS R7, R10 ;  /* 0x0000000a00077213 */ /* 0x001fe40000000000 */
[----:B------:R-:W-:Y:S02]  /*2510*/  IABS R73, R70 ;  /* 0x0000004600497213 */ /* 0x000fe40000000000 */
[----:B------:R-:W-:Y:S01]  /*2520*/  ISETP.GE.AND P4, PT, R15, RZ, PT ;  /* 0x000000ff0f00720c */ /* 0x000fe20003f86270 */
[--C-:B------:R-:W-:Y:S01]  /*2530*/  @!P0 IMAD.IADD R9, R9, 0x1, -R12.reuse ;  /* 0x0000000109098824 */ /* 0x100fe200078e0a0c */
[----:B------:R-:W-:Y:S01]  /*2540*/  ISETP.GE.AND P0, PT, R16, RZ, PT ;  /* 0x000000ff1000720c */ /* 0x000fe20003f06270 */
[----:B------:R-:W-:Y:S01]  /*2550*/  @!P6 IMAD.IADD R5, R5, 0x1, -R12 ;  /* 0x000000010505e824 */ /* 0x000fe200078e0a0c */
[----:B------:R-:W-:Y:S01]  /*2560*/  LOP3.LUT R72, R15, 0x1c, RZ, 0xfc, !PT ;  /* 0x0000001c0f487812 */ /* 0x000fe200078efcff */
[----:B------:R-:W-:-:S04]  /*2570*/  IMAD.HI.U32 R4, R14, R7, RZ ;  /* 0x000000070e047227 */ /* 0x000fc800078e00ff */
[----:B------:R-:W-:Y:S01]  /*2580*/  IMAD.HI.U32 R6, R14, R73, RZ ;  /* 0x000000490e067227 */ /* 0x000fe200078e00ff */
[----:B------:R-:W-:-:S03]  /*2590*/  IABS R105, R72 ;  /* 0x0000004800697213 */ /* 0x000fc60000000000 */
[----:B------:R-:W-:Y:S01]  /*25a0*/  @!P5 IMAD.MOV R67, RZ, RZ, -R67 ;  /* 0x000000ffff43d224 */ /* 0x000fe200078e0a43 */
[C---:B------:R-:W-:Y:S01]  /*25b0*/  ISETP.GT.U32.AND P5, PT, R12.reuse, R5, PT ;  /* 0x000000050c00720c */ /* 0x040fe20003fa4070 */
[----:B------:R-:W-:Y:S02]  /*25c0*/  IMAD.MOV R4, RZ, RZ, -R4 ;  /* 0x000000ffff047224 */ /* 0x000fe400078e0a04 */
[----:B------:R-:W-:Y:S02]  /*25d0*/  IMAD.MOV R6, RZ, RZ, -R6 ;  /* 0x000000ffff067224 */ /* 0x000fe400078e0a06 */
[C---:B------:R-:W-:Y:S02]  /*25e0*/  IMAD R7, R12.reuse, R4, R7 ;  /* 0x000000040c077224 */ /* 0x040fe400078e0207 */
[C---:B------:R-:W-:Y:S02]  /*25f0*/  IMAD R15, R12.reuse, R6, R73 ;  /* 0x000000060c0f7224 */ /* 0x040fe400078e0249 */
[----:B------:R-:W-:Y:S01]  /*2600*/  @!P4 IMAD.MOV R71, RZ, RZ, -R71 ;  /* 0x000000ffff47c224 */ /* 0x000fe200078e0a47 */
[----:B------:R-:W-:Y:S01]  /*2610*/  ISETP.GT.U32.AND P4, PT, R12, R9, PT ;  /* 0x000000090c00720c */ /* 0x000fe20003f84070 */
[----:B------:R-:W-:Y:S01]  /*2620*/  IMAD.HI.U32 R14, R14, R105, RZ ;  /* 0x000000690e0e7227 */ /* 0x000fe200078e00ff */
[----:B------:R-:W-:-:S03]  /*2630*/  ISETP.GT.U32.AND P6, PT, R12, R7, PT ;  /* 0x000000070c00720c */ /* 0x000fc60003fc4070 */
[----:B------:R-:W-:Y:S01]  /*2640*/  @!P0 IMAD.MOV R17, RZ, RZ, -R17 ;  /* 0x000000ffff118224 */ /* 0x000fe200078e0a11 */
[----:B------:R-:W-:Y:S01]  /*2650*/  ISETP.GT.U32.AND P0, PT, R12, R15, PT ;  /* 0x0000000f0c00720c */ /* 0x000fe20003f04070 */
[----:B------:R-:W-:Y:S02]  /*2660*/  IMAD.MOV R14, RZ, RZ, -R14 ;  /* 0x000000ffff0e7224 */ /* 0x000fe400078e0a0e */
[--C-:B------:R-:W-:Y:S01]  /*2670*/  @!P5 IMAD.IADD R5, R5, 0x1, -R12.reuse ;  /* 0x000000010505d824 */ /* 0x100fe200078e0a0c */
[----:B------:R-:W-:Y:S01]  /*2680*/  ISETP.GE.AND P5, PT, R66, RZ, PT ;  /* 0x000000ff4200720c */ /* 0x000fe20003fa6270 */
[----:B------:R-:W-:Y:S02]  /*2690*/  IMAD R73, R12, R14, R105 ;  /* 0x0000000e0c497224 */ /* 0x000fe400078e0269 */
[----:B------:R-:W-:-:S03]  /*26a0*/  @!P4 IMAD.IADD R9, R9, 0x1, -R12 ;  /* 0x000000010909c824 */ /* 0x000fc600078e0a0c */
[----:B------:R-:W-:Y:S01]  /*26b0*/  ISETP.GT.U32.AND P4, PT, R12, R73, PT ;  /* 0x000000490c00720c */ /* 0x000fe20003f84070 */
[--C-:B------:R-:W-:Y:S01]  /*26c0*/  @!P6 IMAD.IADD R7, R7, 0x1, -R12.reuse ;  /* 0x000000010707e824 */ /* 0x100fe200078e0a0c */
[----:B------:R-:W-:Y:S01]  /*26d0*/  ISETP.GE.AND P6, PT, R8, RZ, PT ;  /* 0x000000ff0800720c */ /* 0x000fe20003fc6270 */
[----:B------:R-:W-:-:S04]  /*26e0*/  @!P0 IMAD.IADD R15, R15, 0x1, -R12 ;  /* 0x000000010f0f8824 */ /* 0x000fc800078e0a0c */
[----:B------:R-:W-:Y:S01]  /*26f0*/  @!P5 IMAD.MOV R9, RZ, RZ, -R9 ;  /* 0x000000ffff09d224 */ /* 0x000fe200078e0a09 */
[C---:B------:R-:W-:Y:S02]  /*2700*/  ISETP.GT.U32.AND P5, PT, R12.reuse, R15, PT ;  /* 0x0000000f0c00720c */ /* 0x040fe40003fa4070 */
[----:B------:R-:W-:-:S03]  /*2710*/  ISETP.GT.U32.AND P0, PT, R12, R7, PT ;  /* 0x000000070c00720c */ /* 0x000fc60003f04070 */
[----:B------:R-:W-:Y:S02]  /*2720*/  @!P4 IMAD.IADD R73, R73, 0x1, -R12 ;  /* 0x000000014949c824 */ /* 0x000fe400078e0a0c */
[----:B------:R-:W-:Y:S01]  /*2730*/  @!P6 IMAD.MOV R5, RZ, RZ, -R5 ;  /* 0x000000ffff05e224 */ /* 0x000fe200078e0a05 */
[----:B------:R-:W-:Y:S02]  /*2740*/  ISETP.GE.AND P6, PT, R10, RZ, PT ;  /* 0x000000ff0a00720c */ /* 0x000fe40003fc6270 */
[----:B------:R-:W-:-:S03]  /*2750*/  ISETP.GT.U32.AND P4, PT, R12, R73, PT ;  /* 0x000000490c00720c */ /* 0x000fc60003f84070 */
[--C-:B------:R-:W-:Y:S01]  /*2760*/  @!P5 IMAD.IADD R15, R15, 0x1, -R12.reuse ;  /* 0x000000010f0fd824 */ /* 0x100fe200078e0a0c */
[----:B------:R-:W-:Y:S01]  /*2770*/  ISETP.GE.AND P5, PT, R72, RZ, PT ;  /* 0x000000ff4800720c */ /* 0x000fe20003fa6270 */
[--C-:B------:R-:W-:Y:S01]  /*2780*/  @!P0 IMAD.IADD R7, R7, 0x1, -R12.reuse ;  /* 0x0000000107078824 */ /* 0x100fe200078e0a0c */
[----:B------:R-:W-:Y:S01]  /*2790*/  ISETP.GE.AND P0, PT, R70, RZ, PT ;  /* 0x000000ff4600720c */ /* 0x000fe20003f06270 */
[----:B------:R-:W-:Y:S01]  /*27a0*/  IMAD R117, R64, 0x1d, RZ ;  /* 0x0000001d40757824 */ /* 0x000fe200078e02ff */
[----:B------:R-:W-:Y:S02]  /*27b0*/  SHF.R.U32.HI R4, RZ, 0x2, R3 ;  /* 0x00000002ff047819 */ /* 0x000fe40000011603 */
[----:B------:R-:W-:Y:S01]  /*27c0*/  LOP3.LUT R6, RZ, R11, RZ, 0x33, !PT ;  /* 0x0000000bff067212 */ /* 0x000fe200078e33ff */
[----:B------:R-:W-:Y:S01]  /*27d0*/  @!P6 IMAD.MOV R7, RZ, RZ, -R7 ;  /* 0x000000ffff07e224 */ /* 0x000fe200078e0a07 */
[----:B------:R-:W-:Y:S01]  /*27e0*/  ISETP.NE.AND P6, PT, R11, RZ, PT ;  /* 0x000000ff0b00720c */ /* 0x000fe20003fc5270 */
[----:B------:R-:W-:Y:S01]  /*27f0*/  @!P4 IMAD.IADD R73, R73, 0x1, -R12 ;  /* 0x000000014949c824 */ /* 0x000fe200078e0a0c */
[----:B------:R-:W-:Y:S01]  /*2800*/  LOP3.LUT R118, R118, 0x1f, RZ, 0xc0, !PT ;  /* 0x0000001f76767812 */ /* 0x000fe200078ec0ff */
[----:B------:R-:W-:Y:S01]  /*2810*/  VIADD R116, R13, 0x1f ;  /* 0x0000001f0d747836 */ /* 0x000fe20000000000 */
[----:B------:R-:W-:Y:S01]  /*2820*/  LOP3.LUT P4, RZ, R4, 0x1, RZ, 0xc0, !PT ;  /* 0x0000000104ff7812 */ /* 0x000fe2000788c0ff */
[----:B------:R-:W-:Y:S01]  /*2830*/  @!P5 IMAD.MOV R73, RZ, RZ, -R73 ;  /* 0x000000ffff49d224 */ /* 0x000fe200078e0a49 */
[----:B------:R-:W-:-:S02]  /*2840*/  SHF.R.S32.HI R119, RZ, 0x1f, R117 ;  /* 0x0000001fff777819 */ /* 0x000fc40000011475 */
[----:B------:R-:W-:Y:S01]  /*2850*/  SEL R10, R6, R7, !P6 ;  /* 0x00000007060a7207 */ /* 0x000fe20007000000 */
[----:B------:R-:W-:Y:S01]  /*2860*/  IMAD R7, R118, R65, RZ ;  /* 0x0000004176077224 */ /* 0x000fe200078e02ff */
[----:B------:R-:W-:Y:S01]  /*2870*/  IADD3 R4, P5, PT, R117, R68, RZ ;  /* 0x0000004475047210 */ /* 0x000fe20007fbe0ff */
[----:B------:R-:W-:Y:S01]  /*2880*/  @!P0 IMAD.MOV R15, RZ, RZ, -R15 ;  /* 0x000000ffff0f8224 */ /* 0x000fe200078e0a0f */
[C---:B------:R-:W-:Y:S02]  /*2890*/  SEL R11, R6.reuse, R9, !P6 ;  /* 0x00000009060b7207 */ /* 0x040fe40007000000 */
[----:B------:R-:W-:Y:S01]  /*28a0*/  SEL R9, R6, R5, !P6 ;  /* 0x0000000506097207 */ /* 0x000fe20007000000 */
[----:B------:R-:W-:Y:S01]  /*28b0*/  IMAD.X R5, R119, 0x1, R69, P5 ;  /* 0x0000000177057824 */ /* 0x000fe200028e0645 */
[----:B------:R-:W-:Y:S01]  /*28c0*/  ISETP.GT.AND P0, PT, R116, 0x1f, PT ;  /* 0x0000001f7400780c */ /* 0x000fe20003f04270 */
[----:B------:R-:W-:Y:S01]  /*28d0*/  IMAD R120, R64, 0x1e, RZ ;  /* 0x0000001e40787824 */ /* 0x000fe200078e02ff */
[----:B------:R-:W-:-:S02]  /*28e0*/  SEL R71, R6, R71, !P6 ;  /* 0x0000004706477207 */ /* 0x000fc40007000000 */
[----:B------:R-:W-:Y:S02]  /*28f0*/  IADD3 R72, P5, PT, R7, UR18, RZ ;  /* 0x0000001207487c10 */ /* 0x000fe4000ffbe0ff */
[C---:B------:R-:W-:Y:S02]  /*2900*/  SEL R67, R6.reuse, R67, !P6 ;  /* 0x0000004306437207 */ /* 0x040fe40007000000 */
[----:B------:R-:W-:Y:S02]  /*2910*/  PRMT R105, RZ, 0x7610, R105 ;  /* 0x00007610ff697816 */ /* 0x000fe40000000069 */
[----:B------:R-:W-:Y:S01]  /*2920*/  SEL R8, R6, R17, !P6 ;  /* 0x0000001106087207 */ /* 0x000fe20007000000 */
[----:B------:R-:W-:Y:S01]  /*2930*/  IMAD R17, R71, UR5, RZ ;  /* 0x0000000547117c24 */ /* 0x000fe2000f8e02ff */
[----:B------:R-:W-:Y:S02]  /*2940*/  ISETP.LT.AND P0, PT, R118, R13, P0 ;  /* 0x0000000d7600720c */ /* 0x000fe40000701270 */
[----:B------:R-:W-:Y:S01]  /*2950*/  SHF.R.U32.HI R13, RZ, 0x1, R3 ;  /* 0x00000001ff0d7819 */ /* 0x000fe20000011603 */
[----:B------:R0:W4:Y:S01]  /*2960*/  @P4 LDG.E.U8 R105, desc[UR20][R4.64] ;  /* 0x0000001404694981 */ /* 0x000122000c1e1100 */
[----:B------:R-:W-:-:S02]  /*2970*/  LEA.HI.X.SX32 R122, R7, UR19, 0x1, P5 ;  /* 0x00000013077a7c11 */ /* 0x000fc4000a8f0eff */
[----:B------:R-:W-:Y:S01]  /*2980*/  SEL R12, R6, R15, !P6 ;  /* 0x0000000f060c7207 */ /* 0x000fe20007000000 */
[----:B------:R-:W-:Y:S01]  /*2990*/  IMAD R15, R67, UR5, RZ ;  /* 0x00000005430f7c24 */ /* 0x000fe2000f8e02ff */
[----:B------:R-:W-:Y:S02]  /*29a0*/  SHF.R.S32.HI R121, RZ, 0x1f, R120 ;  /* 0x0000001fff797819 */ /* 0x000fe40000011478 */
[----:B------:R-:W-:Y:S02]  /*29b0*/  IADD3 R66, P5, PT, R120, R68, RZ ;  /* 0x0000004478427210 */ /* 0x000fe40007fbe0ff */
[----:B------:R-:W-:Y:S02]  /*29c0*/  SEL R6, R6, R73, !P6 ;  /* 0x0000004906067207 */ /* 0x000fe40007000000 */
[----:B------:R-:W-:Y:S01]  /*29d0*/  LOP3.LUT P4, RZ, R13, 0x1, RZ, 0xc0, !PT ;  /* 0x000000010dff7812 */ /* 0x000fe2000788c0ff */
[----:B------:R-:W-:Y:S01]  /*29e0*/  IMAD R13, R8, UR5, RZ ;  /* 0x00000005080d7c24 */ /* 0x000fe2000f8e02ff */
[-C--:B------:R-:W-:Y:S01]  /*29f0*/  IADD3 R18, P6, PT, R17, R72.reuse, RZ ;  /* 0x0000004811127210 */ /* 0x080fe20007fde0ff */
[----:B------:R-:W-:Y:S01]  /*2a00*/  IMAD.X R67, R121, 0x1, R69, P5 ;  /* 0x0000000179437824 */ /* 0x000fe200028e0645 */
[----:B------:R-:W-:Y:S01]  /*2a10*/  IADD3 R16, P5, PT, R15, R72, RZ ;  /* 0x000000480f107210 */ /* 0x000fe20007fbe0ff */
[----:B------:R-:W-:Y:S01]  /*2a20*/  IMAD R11, R11, UR5, RZ ;  /* 0x000000050b0b7c24 */ /* 0x000fe2000f8e02ff */
[----:B------:R-:W-:Y:S01]  /*2a30*/  LEA.HI.X.SX32 R17, R17, R122, 0x1, P6 ;  /* 0x0000007a11117211 */ /* 0x000fe200030f0eff */
[----:B------:R-:W-:Y:S01]  /*2a40*/  IMAD R9, R9, UR5, RZ ;  /* 0x0000000509097c24 */ /* 0x000fe2000f8e02ff */
[----:B------:R-:W-:Y:S01]  /*2a50*/  IADD3 R14, P6, PT, R13, R72, RZ ;  /* 0x000000480d0e7210 */ /* 0x000fe20007fde0ff */
[----:B0-----:R-:W-:Y:S01]  /*2a60*/  IMAD R5, R10, UR5, RZ ;  /* 0x000000050a057c24 */ /* 0x001fe2000f8e02ff */
[----:B------:R-:W-:-:S02]  /*2a70*/  LEA.HI.X.SX32 R15, R15, R122, 0x1, P5 ;  /* 0x0000007a0f0f7211 */ /* 0x000fc400028f0eff */
[----:B------:R-:W-:Y:S01]  /*2a80*/  IADD3 R10, P5, PT, R11, R72, RZ ;  /* 0x000000480b0a7210 */ /* 0x000fe20007fbe0ff */
[----:B------:R-:W-:Y:S01]  /*2a90*/  IMAD R7, R12, UR5, RZ ;  /* 0x000000050c077c24 */ /* 0x000fe2000f8e02ff */
[----:B------:R-:W-:Y:S02]  /*2aa0*/  LEA.HI.X.SX32 R13, R13, R122, 0x1, P6 ;  /* 0x0000007a0d0d7211 */ /* 0x000fe400030f0eff */
[----:B------:R-:W-:Y:S01]  /*2ab0*/  IADD3 R12, P6, PT, R9, R72, RZ ;  /* 0x00000048090c7210 */ /* 0x000fe20007fde0ff */
[----:B------:R-:W-:Y:S01]  /*2ac0*/  IMAD R70, R6, UR5, RZ ;  /* 0x0000000506467c24 */ /* 0x000fe2000f8e02ff */
[----:B------:R-:W-:Y:S02]  /*2ad0*/  LEA.HI.X.SX32 R11, R11, R122, 0x1, P5 ;  /* 0x0000007a0b0b7211 */ /* 0x000fe400028f0eff */
[----:B------:R-:W-:Y:S02]  /*2ae0*/  IADD3 R4, P5, PT, R5, R72, RZ ;  /* 0x0000004805047210 */ /* 0x000fe40007fbe0ff */
[----:B------:R-:W-:-:S02]  /*2af0*/  LEA.HI.X.SX32 R9, R9, R122, 0x1, P6 ;  /* 0x0000007a09097211 */ /* 0x000fc400030f0eff */
[----:B------:R-:W-:Y:S02]  /*2b00*/  IADD3 R8, P6, PT, R7, R72, RZ ;  /* 0x0000004807087210 */ /* 0x000fe40007fde0ff */
[----:B------:R-:W-:Y:S02]  /*2b10*/  SHF.R.U32.HI R3, RZ, 0x8, R3 ;  /* 0x00000008ff037819 */ /* 0x000fe40000011603 */
[----:B------:R-:W-:Y:S02]  /*2b20*/  LEA.HI.X.SX32 R5, R5, R122, 0x1, P5 ;  /* 0x0000007a05057211 */ /* 0x000fe400028f0eff */
[----:B------:R-:W-:Y:S02]  /*2b30*/  IADD3 R6, P5, PT, R70, R72, RZ ;  /* 0x0000004846067210 */ /* 0x000fe40007fbe0ff */
[----:B------:R-:W-:Y:S02]  /*2b40*/  LEA.HI.X.SX32 R7, R7, R122, 0x1, P6 ;  /* 0x0000007a07077211 */ /* 0x000fe400030f0eff */
[----:B------:R-:W-:Y:S01]  /*2b50*/  LOP3.LUT P6, RZ, R3, 0x1, RZ, 0xc0, !PT ;  /* 0x0000000103ff7812 */ /* 0x000fe200078cc0ff */
[----:B------:R-:W-:Y:S01]  /*2b60*/  @P0 IMAD.MOV.U32 R71, RZ, RZ, R17 ;  /* 0x000000ffff470224 */ /* 0x000fe200078e0011 */
[----:B------:R-:W-:-:S02]  /*2b70*/  PRMT R138, RZ, 0x7610, R138 ;  /* 0x00007610ff8a7816 */ /* 0x000fc4000000008a */
[----:B------:R-:W-:Y:S01]  /*2b80*/  LEA.HI.X.SX32 R3, R70, R122, 0x1, P5 ;  /* 0x0000007a46037211 */ /* 0x000fe200028f0eff */
[----:B------:R-:W-:Y:S01]  /*2b90*/  @P0 IMAD.MOV.U32 R70, RZ, RZ, R18 ;  /* 0x000000ffff460224 */ /* 0x000fe200078e0012 */
[----:B------:R-:W-:Y:S01]  /*2ba0*/  PRMT R136, RZ, 0x7610, R136 ;  /* 0x00007610ff887816 */ /* 0x000fe20000000088 */
[C---:B------:R-:W-:Y:S01]  /*2bb0*/  IMAD R122, R64.reuse, 0x17, RZ ;  /* 0x00000017407a7824 */ /* 0x040fe200078e02ff */
[----:B------:R-:W-:Y:S01]  /*2bc0*/  PRMT R140, RZ, 0x7610, R140 ;  /* 0x00007610ff8c7816 */ /* 0x000fe2000000008c */
[----:B------:R-:W-:Y:S01]  /*2bd0*/  @P0 IMAD.MOV.U32 R72, RZ, RZ, R14 ;  /* 0x000000ffff480224 */ /* 0x000fe200078e000e */
[----:B------:R0:W4:Y:S01]  /*2be0*/  @P0 LDG.E.U8 R138, desc[UR20][R70.64] ;  /* 0x00000014468a0981 */ /* 0x000122000c1e1100 */
[----:B------:R-:W-:Y:S01]  /*2bf0*/  @P0 IMAD.MOV.U32 R73, RZ, RZ, R13 ;  /* 0x000000ffff490224 */ /* 0x000fe200078e000d */
[----:B------:R-:W-:Y:S02]  /*2c00*/  PRMT R144, RZ, 0x7610, R144 ;  /* 0x00007610ff907816 */ /* 0x000fe40000000090 */
[----:B------:R1:W4:Y:S01]  /*2c10*/  @P4 LDG.E.U8 R136, desc[UR20][R66.64] ;  /* 0x0000001442884981 */ /* 0x000322000c1e1100 */
[----:B------:R-:W-:Y:S01]  /*2c20*/  SHF.R.S32.HI R124, RZ, 0x1f, R122 ;  /* 0x0000001fff7c7819 */ /* 0x000fe2000001147a */
[----:B------:R-:W-:Y:S01]  /*2c30*/  IMAD R123, R64, 0x1f, RZ ;  /* 0x0000001f407b7824 */ /* 0x000fe200078e02ff */
[----:B------:R-:W-:Y:S01]  /*2c40*/  PRMT R142, RZ, 0x7610, R142 ;  /* 0x00007610ff8e7816 */ /* 0x000fe2000000008e */
[----:B------:R5:W4:Y:S01]  /*2c50*/  @P0 LDG.E.U8 R140, desc[UR20][R72.64] ;  /* 0x00000014488c0981 */ /* 0x000b22000c1e1100 */
[----:B0-----:R-:W-:Y:S01]  /*2c60*/  IADD3 R70, P4, PT, R122, R68, RZ ;  /* 0x000000447a467210 */ /* 0x001fe20007f9e0ff */
[----:B-1----:R-:W-:-:S02]  /*2c70*/  @P0 IMAD.MOV.U32 R66, RZ, RZ, R8 ;  /* 0x000000ffff420224 */ /* 0x002fc400078e0008 */
[----:B------:R-:W-:Y:S02]  /*2c80*/  @P0 IMAD.MOV.U32 R67, RZ, RZ, R7 ;  /* 0x000000ffff430224 */ /* 0x000fe400078e0007 */
[----:B-----5:R-:W-:Y:S02]  /*2c90*/  @P0 IMAD.MOV.U32 R72, RZ, RZ, R12 ;  /* 0x000000ffff480224 */ /* 0x020fe400078e000c */
[----:B------:R-:W-:Y:S01]  /*2ca0*/  @P0 IMAD.MOV.U32 R73, RZ, RZ, R9 ;  /* 0x000000ffff490224 */ /* 0x000fe200078e0009 */
[----:B------:R0:W5:Y:S01]  /*2cb0*/  @P0 LDG.E.U8 R144, desc[UR20][R66.64] ;  /* 0x0000001442900981 */ /* 0x000162000c1e1100 */
[----:B------:R-:W-:Y:S01]  /*2cc0*/  IMAD.X R71, R124, 0x1, R69, P4 ;  /* 0x000000017c477824 */ /* 0x000fe200020e0645 */
[----:B------:R-:W-:Y:S02]  /*2cd0*/  PRMT R135, RZ, 0x7610, R135 ;  /* 0x00007610ff877816 */ /* 0x000fe40000000087 */
[----:B------:R-:W-:Y:S01]  /*2ce0*/  SHF.R.S32.HI R125, RZ, 0x1f, R123 ;  /* 0x0000001fff7d7819 */ /* 0x000fe2000001147b */
[----:B------:R1:W5:Y:S01]  /*2cf0*/  @P0 LDG.E.U8 R142, desc[UR20][R72.64] ;  /* 0x00000014488e0981 */ /* 0x000362000c1e1100 */
[----:B------:R-:W-:Y:S01]  /*2d00*/  IADD3 R68, P4, PT, R123, R68, RZ ;  /* 0x000000447b447210 */ /* 0x000fe20007f9e0ff */
[----:B0-----:R-:W-:-:S02]  /*2d10*/  @P0 IMAD.MOV.U32 R66, RZ, RZ, R16 ;  /* 0x000000ffff420224 */ /* 0x001fc400078e0010 */
[----:B------:R-:W-:Y:S01]  /*2d20*/  @P0 IMAD.MOV.U32 R67, RZ, RZ, R15 ;  /* 0x000000ffff430224 */ /* 0x000fe200078e000f */
[----:B------:R-:W-:Y:S01]  /*2d30*/  PRMT R133, RZ, 0x7610, R133 ;  /* 0x00007610ff857816 */ /* 0x000fe20000000085 */
[----:B------:R-:W-:Y:S01]  /*2d40*/  IMAD.X R69, R125, 0x1, R69, P4 ;  /* 0x000000017d457824 */ /* 0x000fe200020e0645 */
[----:B-1----:R-:W-:Y:S02]  /*2d50*/  PRMT R73, RZ, 0x7610, R73 ;  /* 0x00007610ff497816 */ /* 0x002fe40000000049 */
[----:B------:R0:W5:Y:S01]  /*2d60*/  @P0 LDG.E.U8 R135, desc[UR20][R66.64] ;  /* 0x0000001442870981 */ /* 0x000162000c1e1100 */
[----:B------:R-:W-:Y:S02]  /*2d70*/  PRMT R137, RZ, 0x7610, R137 ;  /* 0x00007610ff897816 */ /* 0x000fe40000000089 */
[----:B------:R-:W-:Y:S01]  /*2d80*/  PRMT R139, RZ, 0x7610, R139 ;  /* 0x00007610ff8b7816 */ /* 0x000fe2000000008b */
[----:B------:R-:W5:Y:S01]  /*2d90*/  @P6 LDG.E.U8 R73, desc[UR20][R70.64] ;  /* 0x0000001446496981 */ /* 0x000f62000c1e1100 */
[----:B------:R-:W-:-:S03]  /*2da0*/  PRMT R141, RZ, 0x7610, R141 ;  /* 0x00007610ff8d7816 */ /* 0x000fc6000000008d */
[----:B------:R-:W5:Y:S01]  /*2db0*/  @!P2 LDG.E.U8 R133, desc[UR20][R68.64] ;  /* 0x000000144485a981 */ /* 0x000f62000c1e1100 */
[----:B0-----:R-:W-:Y:S02]  /*2dc0*/  @P0 IMAD.MOV.U32 R66, RZ, RZ, R6 ;  /* 0x000000ffff420224 */ /* 0x001fe400078e0006 */
[----:B------:R-:W-:Y:S01]  /*2dd0*/  @P0 IMAD.MOV.U32 R67, RZ, RZ, R3 ;  /* 0x000000ffff430224 */ /* 0x000fe200078e0003 */
[----:B------:R-:W5:Y:S04]  /*2de0*/  @P0 LDG.E.U8 R137, desc[UR20][R10.64] ;  /* 0x000000140a890981 */ /* 0x000f68000c1e1100 */
[----:B------:R-:W5:Y:S04]  /*2df0*/  @P0 LDG.E.U8 R139, desc[UR20][R4.64] ;  /* 0x00000014048b0981 */ /* 0x000f68000c1e1100 */
[----:B------:R-:W5:Y:S01]  /*2e00*/  @P0 LDG.E.U8 R141, desc[UR20][R66.64] ;  /* 0x00000014428d0981 */ /* 0x000f62000c1e1100 */
[----:B------:R-:W-:-:S04]  /*2e10*/  @!UP0 UIADD3 UR4, UPT, UPT, -UR4, 0x100000, URZ ;  /* 0x0010000004048890 */ /* 0x000fc8000fffe1ff */
[----:B------:R-:W-:Y:S02]  /*2e20*/  @!UP0 USHF.L.U32 UR5, UR4, 0xb, URZ ;  /* 0x0000000b04058899 */ /* 0x000fe400080006ff */
[----:B------:R-:W-:Y:S01]  /*2e30*/  @!UP0 USHF.L.U32 UR4, UR4, 0x1, URZ ;  /* 0x0000000104048899 */ /* 0x000fe200080006ff */
[----:B------:R-:W-:Y:S01]  /*2e40*/  VOTEU.ALL UP0, P3 ;  /* 0x0000000000ff7886 */ /* 0x000fe20001800000 */
[C---:B------:R-:W-:Y:S02]  /*2e50*/  LOP3.LUT R126, R19.reuse, 0x10, RZ, 0x3c, !PT ;  /* 0x00000010137e7812 */ /* 0x040fe400078e3cff */
[C---:B------:R-:W-:Y:S02]  /*2e60*/  LOP3.LUT R127, R19.reuse, 0x20, RZ, 0x3c, !PT ;  /* 0x00000020137f7812 */ /* 0x040fe400078e3cff */
[C---:B------:R-:W-:Y:S02]  /*2e70*/  LOP3.LUT R128, R19.reuse, 0x30, RZ, 0x3c, !PT ;  /* 0x0000003013807812 */ /* 0x040fe400078e3cff */
[----:B------:R-:W-:-:S02]  /*2e80*/  LOP3.LUT R129, R19, 0x40, RZ, 0x3c, !PT ;  /* 0x0000004013817812 */ /* 0x000fc400078e3cff */
[C---:B------:R-:W-:Y:S02]  /*2e90*/  LOP3.LUT R130, R19.reuse, 0x50, RZ, 0x3c, !PT ;  /* 0x0000005013827812 */ /* 0x040fe400078e3cff */
[----:B------:R0:W1:Y:S01]  /*2ea0*/  @!UP0 SYNCS.EXCH.64 URZ, [UR14+0x2808], UR4 ;  /* 0x002808040eff85b2 */ /* 0x0000620008000100 */
[----:B--2---:R0:W-:Y:S01]  /*2eb0*/  STS.U8 [R19+UR14], R94 ;  /* 0x0000005e13007988 */ /* 0x0041e2000800000e */
[----:B------:R-:W-:-:S03]  /*2ec0*/  LOP3.LUT R131, R19, 0x60, RZ, 0x3c, !PT ;  /* 0x0000006013837812 */ /* 0x000fc600078e3cff */
[----:B------:R0:W-:Y:S01]  /*2ed0*/  STS.U8 [R19+UR14+0x400], R96 ;  /* 0x0004006013007988 */ /* 0x0001e2000800000e */
[----:B------:R-:W-:-:S03]  /*2ee0*/  LOP3.LUT R132, R19, 0x70, RZ, 0x3c, !PT ;  /* 0x0000007013847812 */ /* 0x000fc600078e3cff */
[----:B------:R0:W-:Y:S04]  /*2ef0*/  STS.U8 [R19+UR14+0x800], R98 ;  /* 0x0008006213007988 */ /* 0x0001e8000800000e */
[----:B------:R0:W-:Y:S04]  /*2f00*/  STS.U8 [R19+UR14+0xc00], R100 ;  /* 0x000c006413007988 */ /* 0x0001e8000800000e */
[----:B---3--:R0:W-:Y:S04]  /*2f10*/  STS.U8 [R126+UR14+0x80], R99 ;  /* 0x000080637e007988 */ /* 0x0081e8000800000e */
[----:B------:R0:W-:Y:S04]  /*2f20*/  STS.U8 [R126+UR14+0x480], R95 ;  /* 0x0004805f7e007988 */ /* 0x0001e8000800000e */
[----:B------:R0:W-:Y:S04]  /*2f30*/  STS.U8 [R126+UR14+0x880], R93 ;  /* 0x0008805d7e007988 */ /* 0x0001e8000800000e */
[----:B------:R0:W-:Y:S04]  /*2f40*/  STS.U8 [R126+UR14+0xc80], R101 ;  /* 0x000c80657e007988 */ /* 0x0001e8000800000e */
[----:B------:R0:W-:Y:S04]  /*2f50*/  STS.U8 [R127+UR14+0x100], R88 ;  /* 0x000100587f007988 */ /* 0x0001e8000800000e */
[----:B------:R0:W-:Y:S04]  /*2f60*/  STS.U8 [R127+UR14+0x500], R90 ;  /* 0x0005005a7f007988 */ /* 0x0001e8000800000e */
[----:B------:R0:W-:Y:S04]  /*2f70*/  STS.U8 [R127+UR14+0x900], R86 ;  /* 0x000900567f007988 */ /* 0x0001e8000800000e */
[----:B----4-:R0:W-:Y:S04]  /*2f80*/  STS.U8 [R127+UR14+0xd00], R104 ;  /* 0x000d00687f007988 */ /* 0x0101e8000800000e */
[----:B------:R0:W-:Y:S04]  /*2f90*/  STS.U8 [R128+UR14+0x180], R89 ;  /* 0x0001805980007988 */ /* 0x0001e8000800000e */
        /* <DEDUP_REMOVED lines=9> */
[----:B------:R0:W-:Y:S01]  /*3030*/  STS.U8 [R130+UR14+0xa80], R91 ;  /* 0x000a805b82007988 */ /* 0x0001e2000800000e */
[----:B------:R-:W-:-:S04]  /*3040*/  LOP3.LUT P0, RZ, R92, R97, RZ, 0xfc, !PT ;  /* 0x000000615cff7212 */ /* 0x000fc8000780fcff */
[C---:B------:R-:W-:Y:S02]  /*3050*/  ISETP.LT.OR P2, PT, R116.reuse, 0x20, P0 ;  /* 0x000000207400780c */ /* 0x040fe40000741670 */
[----:B------:R-:W-:Y:S01]  /*3060*/  ISETP.GE.AND P4, PT, R116, 0x40, PT ;  /* 0x000000407400780c */ /* 0x000fe20003f86270 */
[----:B------:R0:W-:Y:S04]  /*3070*/  STS.U8 [R130+UR14+0xe80], R105 ;  /* 0x000e806982007988 */ /* 0x0001e8000800000e */
[----:B------:R0:W-:Y:S04]  /*3080*/  STS.U8 [R131+UR14+0x300], R76 ;  /* 0x0003004c83007988 */ /* 0x0001e8000800000e */
[----:B------:R0:W-:Y:S04]  /*3090*/  STS.U8 [R131+UR14+0x700], R78 ;  /* 0x0007004e83007988 */ /* 0x0001e8000800000e */
[----:B------:R0:W-:Y:S04]  /*30a0*/  STS.U8 [R131+UR14+0xb00], R102 ;  /* 0x000b006683007988 */ /* 0x0001e8000800000e */
[----:B------:R0:W-:Y:S04]  /*30b0*/  STS.U8 [R131+UR14+0xf00], R136 ;  /* 0x000f008883007988 */ /* 0x0001e8000800000e */
[----:B------:R0:W-:Y:S04]  /*30c0*/  STS.U8 [R132+UR14+0x380], R77 ;  /* 0x0003804d84007988 */ /* 0x0001e8000800000e */
[----:B------:R0:W-:Y:S04]  /*30d0*/  STS.U8 [R132+UR14+0x780], R79 ;  /* 0x0007804f84007988 */ /* 0x0001e8000800000e */
[----:B-----5:R0:W-:Y:S04]  /*30e0*/  STS.U8 [R132+UR14+0xb80], R73 ;  /* 0x000b804984007988 */ /* 0x0201e8000800000e */
        /* <DEDUP_REMOVED lines=9> */
[----:B-1----:R1:W-:Y:S06]  /*3180*/  MEMBAR.ALL.CTA ;  /* 0x0000000000007992 */ /* 0x0023ec0000008000 */
[----:B-1----:R-:W1:Y:S02]  /*3190*/  FENCE.VIEW.ASYNC.S ;  /* 0x00000000000073c6 */ /* 0x002e640000000000 */
[----:B-1----:R-:W-:Y:S06]  /*31a0*/  BAR.SYNC.DEFER_BLOCKING 0x0 ;  /* 0x0000000000007b1d */ /* 0x002fec0000010000 */
[----:B------:R-:W-:-:S00]  /*31b0*/  MEMBAR.ALL.CTA ;  /* 0x0000000000007992 */ /* 0x000fc00000008000 */
[----:B------:R-:W-:Y:S06]  /*31c0*/  MEMBAR.ALL.GPU ;  /* 0x0000000000007992 */ /* 0x000fec000000a000 */
[----:B------:R-:W-:-:S00]  /*31d0*/  ERRBAR ;  /* 0x00000000000079ab */ /* 0x000fc00000000000 */
[----:B------:R-:W-:Y:S08]  /*31e0*/  CGAERRBAR ;  /* 0x00000000000075ab */ /* 0x000ff00000000000 */
[----:B------:R-:W-:Y:S06]  /*31f0*/  UCGABAR_ARV ;  /* 0x00000000000079c7 */ /* 0x000fec0008000000 */
[----:B------:R-:W-:Y:S01]  /*3200*/  UCGABAR_WAIT ;  /* 0x0000000000007dc7 */ /* 0x000fe20008000000 */
[----:B------:R-:W-:Y:S01]  /*3210*/  CCTL.IVALL ;  /* 0x00000000ff00798f */ /* 0x000fe20002000000 */
[----:B0-----:R-:W-:Y:S05]  /*3220*/  @P2 BRA `(.L_x_12) ;  /* 0x0000000000342947 */ /* 0x001fea0003800000 */
[----:B------:R-:W-:Y:S02]  /*3230*/  UIADD3 UR4, UPT, UPT, UR14, 0x2000, URZ ;  /* 0x000020000e047890 */ /* 0x000fe4000fffe0ff */
[----:B------:R-:W-:Y:S02]  /*3240*/  USHF.R.U32.HI UR5, URZ, 0x4, UR14 ;  /* 0x00000004ff057899 */ /* 0x000fe4000801160e */
[----:B------:R-:W-:Y:S02]  /*3250*/  USHF.R.U32.HI UR6, URZ, 0x4, UR4 ;  /* 0x00000004ff067899 */ /* 0x000fe40008011604 */
[----:B------:R-:W-:Y:S02]  /*3260*/  USGXT.U32 UR4, UR5, 0xe ;  /* 0x0000000e0504789a */ /* 0x000fe40008000000 */
[----:B------:R-:W-:Y:S01]  /*3270*/  USGXT.U32 UR6, UR6, 0xe ;  /* 0x0000000e0606789a */ /* 0x000fe20008000000 */
[----:B------:R-:W-:Y:S01]  /*3280*/  UMOV UR12, 0x0 ;  /* 0x00000000000c7882 */ /* 0x000fe20000000000 */
[----:B------:R-:W-:Y:S01]  /*3290*/  UMOV UR13, 0x10108010 ;  /* 0x10108010000d7882 */ /* 0x000fe20000000000 */
[----:B------:R-:W-:Y:S01]  /*32a0*/  UMOV UR5, 0x40004040 ;  /* 0x4000404000057882 */ /* 0x000fe20000000000 */
[----:B------:R-:W-:Y:S01]  /*32b0*/  UMOV UR7, 0xc0004010 ;  /* 0xc000401000077882 */ /* 0x000fe20000000000 */
[----:B------:R-:W-:-:S04]  /*32c0*/  UMOV UR9, 0x3 ;  /* 0x0000000300097882 */ /* 0x000fc80000000000 */
[----:B------:R0:W-:Y:S01]  /*32d0*/  UTCQMMA.2CTA gdesc[UR4], gdesc[UR6], tmem[UR15], tmem[UR12], idesc[UR13], !UPT ;  /* 0x00ff0c06040075ea */ /* 0x0001e2000fa0030f */
[----:B------:R0:W-:Y:S01]  /*32e0*/  UTCBAR.2CTA.MULTICAST [UR8], URZ, UR9 ;  /* 0x000000ff080073e9 */ /* 0x0001e20008200809 */
[----:B------:R-:W-:Y:S01]  /*32f0*/  NOP ;  /* 0x0000000000007918 */ /* 0x000fe20000000000 */
.L_x_12:
[----:B0-----:R-:W-:Y:S01]  /*3300*/  UMOV UR4, URZ ;  /* 0x000000ff00047c82 */ /* 0x001fe20008000000 */
[----:B------:R-:W-:Y:S05]  /*3310*/  @!P4 BRA `(.L_x_13) ;  /* 0x0000001000c8c947 */ /* 0x000fea0003800000 */
[----:B------:R-:W-:Y:S01]  /*3320*/  SHF.R.S32.HI R67, RZ, 0x1f, R116 ;  /* 0x0000001fff437819 */ /* 0x000fe20000011474 */
[----:B------:R-:W-:Y:S01]  /*3330*/  IMAD.SHL.U32 R133, R64, 0x20, RZ ;  /* 0x0000002040857824 */ /* 0x000fe200078e00ff */
[----:B------:R-:W-:Y:S01]  /*3340*/  UIADD3 UR5, UPT, UPT, UR14, 0x2400, URZ ;  /* 0x000024000e057890 */ /* 0x000fe2000fffe0ff */
[----:B------:R-:W-:Y:S01]  /*3350*/  IMAD.SHL.U32 R137, R65, 0x20, RZ ;  /* 0x0000002041897824 */ /* 0x000fe200078e00ff */
[----:B------:R-:W-:Y:S01]  /*3360*/  LEA.HI R67, R67, R116, RZ, 0x5 ;  /* 0x0000007443437211 */ /* 0x000fe200078f28ff */
[----:B------:R-:W-:Y:S01]  /*3370*/  UIADD3 UR4, UPT, UPT, UR14, 0x1000, URZ ;  /* 0x000010000e047890 */ /* 0x000fe2000fffe0ff */
[----:B------:R-:W-:Y:S01]  /*3380*/  IADD3 R135, P2, P4, R74, UR16, R133 ;  /* 0x000000104a877c10 */ /* 0x000fe2000fc5e085 */
[----:B------:R-:W-:Y:S01]  /*3390*/  USHF.R.U32.HI UR5, URZ, 0x4, UR5 ;  /* 0x00000004ff057899 */ /* 0x000fe20008011605 */
[----:B------:R-:W-:Y:S01]  /*33a0*/  SHF.R.S32.HI R67, RZ, 0x5, R67 ;  /* 0x00000005ff437819 */ /* 0x000fe20000011443 */
[----:B------:R-:W-:Y:S01]  /*33b0*/  USHF.R.U32.HI UR4, URZ, 0x4, UR4 ;  /* 0x00000004ff047899 */ /* 0x000fe20008011604 */
[----:B------:R-:W-:Y:S01]  /*33c0*/  SHF.R.S32.HI R134, RZ, 0x1f, R133 ;  /* 0x0000001fff867819 */ /* 0x000fe20000011485 */
[----:B------:R-:W-:Y:S01]  /*33d0*/  IMAD.MOV.U32 R64, RZ, RZ, RZ ;  /* 0x000000ffff407224 */ /* 0x000fe200078e00ff */
[----:B------:R-:W-:Y:S01]  /*33e0*/  VIMNMX R67, PT, PT, R67, 0x2, !PT ;  /* 0x0000000243437848 */ /* 0x000fe20007fe0100 */
[----:B------:R-:W-:Y:S01]  /*33f0*/  USGXT.U32 UR12, UR5, 0xe ;  /* 0x0000000e050c789a */ /* 0x000fe20008000000 */
[----:B------:R-:W-:Y:S01]  /*3400*/  IADD3.X R136, PT, PT, R75, UR17, R134, P2, P4 ;  /* 0x000000114b887c10 */ /* 0x000fe200097e8486 */
[----:B------:R-:W0:Y:S01]  /*3410*/  LDCU UR16, c[0x0][0x3a8] ;  /* 0x00007500ff1077ac */ /* 0x000e220008000800 */
[----:B------:R-:W-:Y:S01]  /*3420*/  SHF.R.S32.HI R138, RZ, 0x1f, R137 ;  /* 0x0000001fff8a7819 */ /* 0x000fe20000011489 */
[----:B------:R-:W-:Y:S01]  /*3430*/  VIADD R139, R67, 0xffffffff ;  /* 0xffffffff438b7836 */ /* 0x000fe20000000000 */
[----:B------:R-:W-:Y:S01]  /*3440*/  USGXT.U32 UR6, UR4, 0xe ;  /* 0x0000000e0406789a */ /* 0x000fe20008000000 */
[----:B------:R-:W-:Y:S01]  /*3450*/  UMOV UR11, UR8 ;  /* 0x00000008000b7c82 */ /* 0x000fe20008000000 */
[----:B------:R-:W-:Y:S01]  /*3460*/  UMOV UR13, 0x1 ;  /* 0x00000001000d7882 */ /* 0x000fe20000000000 */
[----:B------:R-:W-:-:S09]  /*3470*/  UMOV UR5, URZ ;  /* 0x000000ff00057c82 */ /* 0x000fd20008000000 */
.L_x_16:
[----:B------:R-:W-:Y:S01]  /*3480*/  IMAD.U32 R64, R64, -0x80000000, RZ ;  /* 0x8000000040407824 */ /* 0x000fe200078e00ff */
[C---:B------:R-:W-:Y:S02]  /*3490*/  ISETP.GT.AND P5, PT, R25.reuse, 0x1, PT ;  /* 0x000000011900780c */ /* 0x040fe40003fa4270 */
[----:B------:R-:W-:Y:S01]  /*34a0*/  ISETP.GT.AND P4, PT, R25, 0x2, PT ;  /* 0x000000021900780c */ /* 0x000fe20003f84270 */
[----:B------:R-:W1:Y:S01]  /*34b0*/  SYNCS.PHASECHK.TRANS64.TRYWAIT P6, [UR11], R64 ;  /* 0x00000040ff0075a7 */ /* 0x000e6200080c110b */
[----:B------:R-:W-:Y:S01]  /*34c0*/  IADD3 R68, P2, PT, R21, R135, RZ ;  /* 0x0000008715447210 */ /* 0x000fe20007f5e0ff */
[----:B-1----:R-:W-:-:S12]  /*34d0*/  @!P6 BRA `(.L_x_14) ;  /* 0x000000340018e947 */ /* 0x002fd80003800000 */
.L_x_24:
[----:B0-----:R-:W-:Y:S01]  /*34e0*/  IADD3 R72, P6, PT, R135, UR16, RZ ;  /* 0x0000001087487c10 */ /* 0x001fe2000ffde0ff */
[----:B------:R-:W-:Y:S01]  /*34f0*/  IMAD.X R69, R22, 0x1, R136, P2 ;  /* 0x0000000116457824 */ /* 0x000fe200010e0688 */
[----:B------:R-:W-:Y:S02]  /*3500*/  ISETP.GT.AND P2, PT, R25, 0x3, PT ;  /* 0x000000031900780c */ /* 0x000fe40003f44270 */
[----:B------:R-:W-:Y:S01]  /*3510*/  PRMT R144, RZ, 0x7610, R144 ;  /* 0x00007610ff907816 */ /* 0x000fe20000000090 */
[--C-:B------:R-:W-:Y:S01]  /*3520*/  IMAD.X R73, R20, 0x1, R136.reuse, P6 ;  /* 0x0000000114497824 */ /* 0x100fe200030e0688 */
[-C--:B------:R-:W-:Y:S02]  /*3530*/  IADD3 R70, P6, PT, R23, R135.reuse, RZ ;  /* 0x0000008717467210 */ /* 0x080fe40007fde0ff */
[----:B------:R-:W-:Y:S02]  /*3540*/  PRMT R145, RZ, 0x7610, R145 ;  /* 0x00007610ff917816 */ /* 0x000fe40000000091 */
[----:B------:R0:W2:Y:S01]  /*3550*/  @P4 LDG.E.U8 R144, desc[UR20][R68.64] ;  /* 0x0000001444904981 */ /* 0x0000a2000c1e1100 */
[----:B------:R-:W-:Y:S01]  /*3560*/  IMAD.X R71, R24, 0x1, R136, P6 ;  /* 0x0000000118477824 */ /* 0x000fe200030e0688 */
[----:B------:R-:W-:-:S02]  /*3570*/  IADD3 R64, P6, PT, R123, R135, RZ ;  /* 0x000000877b407210 */ /* 0x000fc40007fde0ff */
[----:B------:R-:W-:Y:S02]  /*3580*/  PRMT R147, RZ, 0x7610, R147 ;  /* 0x00007610ff937816 */ /* 0x000fe40000000093 */
[----:B------:R-:W-:Y:S01]  /*3590*/  ISETP.GT.AND P4, PT, R25, 0x4, PT ;  /* 0x000000041900780c */ /* 0x000fe20003f84270 */
[--C-:B------:R-:W-:Y:S01]  /*35a0*/  IMAD.X R65, R125, 0x1, R136.reuse, P6 ;  /* 0x000000017d417824 */ /* 0x100fe200030e0688 */
[-C--:B------:R-:W-:Y:S01]  /*35b0*/  IADD3 R66, P6, PT, R120, R135.reuse, RZ ;  /* 0x0000008778427210 */ /* 0x080fe20007fde0ff */
[----:B------:R1:W3:Y:S04]  /*35c0*/  @P2 LDG.E.U8 R145, desc[UR20][R70.64] ;  /* 0x0000001446912981 */ /* 0x0002e8000c1e1100 */
[----:B------:R-:W-:Y:S01]  /*35d0*/  IMAD.X R67, R121, 0x1, R136, P6 ;  /* 0x0000000179437824 */ /* 0x000fe200030e0688 */
[-C--:B0-----:R-:W-:Y:S01]  /*35e0*/  IADD3 R68, P6, PT, R117, R135.reuse, RZ ;  /* 0x0000008775447210 */ /* 0x081fe20007fde0ff */
[----:B------:R0:W4:Y:S01]  /*35f0*/  @P5 LDG.E.U8 R147, desc[UR20][R72.64] ;  /* 0x0000001448935981 */ /* 0x000122000c1e1100 */
[----:B------:R-:W-:-:S03]  /*3600*/  IADD3 R74, P5, PT, R26, R135, RZ ;  /* 0x000000871a4a7210 */ /* 0x000fc60007fbe0ff */
[--C-:B------:R-:W-:Y:S01]  /*3610*/  IMAD.X R69, R119, 0x1, R136.reuse, P6 ;  /* 0x0000000177457824 */ /* 0x100fe200030e0688 */
[----:B-1----:R-:W-:Y:S01]  /*3620*/  IADD3 R70, P6, PT, R113, R135, RZ ;  /* 0x0000008771467210 */ /* 0x002fe20007fde0ff */
[----:B------:R-:W-:Y:S01]  /*3630*/  IMAD.X R75, R27, 0x1, R136, P5 ;  /* 0x000000011b4b7824 */ /* 0x000fe200028e0688 */
[----:B------:R-:W-:-:S03]  /*3640*/  PRMT R142, RZ, 0x7610, R142 ;  /* 0x00007610ff8e7816 */ /* 0x000fc6000000008e */
[--C-:B------:R-:W-:Y:S01]  /*3650*/  IMAD.X R71, R115, 0x1, R136.reuse, P6 ;  /* 0x0000000173477824 */ /* 0x100fe200030e0688 */
[-C--:B0-----:R-:W-:Y:S02]  /*3660*/  IADD3 R72, P6, PT, R112, R135.reuse, RZ ;  /* 0x0000008770487210 */ /* 0x081fe40007fde0ff */
[----:B------:R-:W-:Y:S01]  /*3670*/  ISETP.GT.AND P2, PT, R25, 0x5, PT ;  /* 0x000000051900780c */ /* 0x000fe20003f44270 */
[----:B------:R0:W5:Y:S02]  /*3680*/  @P4 LDG.E.U8 R142, desc[UR20][R74.64] ;  /* 0x000000144a8e4981 */ /* 0x000164000c1e1100 */
[--C-:B------:R-:W-:Y:S01]  /*3690*/  IMAD.X R73, R114, 0x1, R136.reuse, P6 ;  /* 0x0000000172497824 */ /* 0x100fe200030e0688 */
[-C--:B------:R-:W-:Y:S02]  /*36a0*/  IADD3 R78, P5, PT, R28, R135.reuse, RZ ;  /* 0x000000871c4e7210 */ /* 0x080fe40007fbe0ff */
[----:B------:R-:W-:Y:S02]  /*36b0*/  PRMT R143, RZ, 0x7610, R143 ;  /* 0x00007610ff8f7816 */ /* 0x000fe4000000008f */
[----:B0-----:R-:W-:Y:S01]  /*36c0*/  IADD3 R74, P6, PT, R110, R135, RZ ;  /* 0x000000876e4a7210 */ /* 0x001fe20007fde0ff */
[----:B------:R-:W-:-:S04]  /*36d0*/  IMAD.X R79, R29, 0x1, R136, P5 ;  /* 0x000000011d4f7824 */ /* 0x000fc800028e0688 */
[----:B------:R-:W-:Y:S01]  /*36e0*/  IMAD.X R75, R111, 0x1, R136, P6 ;  /* 0x000000016f4b7824 */ /* 0x000fe200030e0688 */
[----:B------:R-:W-:Y:S01]  /*36f0*/  IADD3 R76, P6, PT, R107, R135, RZ ;  /* 0x000000876b4c7210 */ /* 0x000fe20007fde0ff */
[----:B------:R0:W2:Y:S01]  /*3700*/  @P2 LDG.E.U8 R143, desc[UR20][R78.64] ;  /* 0x000000144e8f2981 */ /* 0x0000a2000c1e1100 */
[----:B------:R-:W-:-:S03]  /*3710*/  ISETP.GT.AND P4, PT, R25, 0x6, PT ;  /* 0x000000061900780c */ /* 0x000fc60003f84270 */
[----:B------:R-:W-:Y:S01]  /*3720*/  IMAD.X R77, R109, 0x1, R136, P6 ;  /* 0x000000016d4d7824 */ /* 0x000fe200030e0688 */
[-C--:B------:R-:W-:Y:S02]  /*3730*/  IADD3 R82, P5, PT, R30, R135.reuse, RZ ;  /* 0x000000871e527210 */ /* 0x080fe40007fbe0ff */
[----:B0-----:R-:W-:-:S03]  /*3740*/  IADD3 R78, P6, PT, R40, R135, RZ ;  /* 0x00000087284e7210 */ /* 0x001fc60007fde0ff */
[----:B------:R-:W-:Y:S01]  /*3750*/  IMAD.X R83, R31, 0x1, R136, P5 ;  /* 0x000000011f537824 */ /* 0x000fe200028e0688 */
[----:B------:R-:W-:Y:S01]  /*3760*/  PRMT R140, RZ, 0x7610, R140 ;  /* 0x00007610ff8c7816 */ /* 0x000fe2000000008c */
[--C-:B------:R-:W-:Y:S01]  /*3770*/  IMAD.X R79, R41, 0x1, R136.reuse, P6 ;  /* 0x00000001294f7824 */ /* 0x100fe200030e0688 */
[-C--:B------:R-:W-:Y:S02]  /*3780*/  IADD3 R80, P6, PT, R122, R135.reuse, RZ ;  /* 0x000000877a507210 */ /* 0x080fe40007fde0ff */
[C---:B------:R-:W-:Y:S02]  /*3790*/  ISETP.GT.AND P2, PT, R25.reuse, 0x7, PT ;  /* 0x000000071900780c */ /* 0x040fe40003f44270 */
[----:B------:R0:W2:Y:S01]  /*37a0*/  @P4 LDG.E.U8 R140, desc[UR20][R82.64] ;  /* 0x00000014528c4981 */ /* 0x0000a2000c1e1100 */
[----:B------:R-:W-:Y:S01]  /*37b0*/  IMAD.X R81, R124, 0x1, R136, P6 ;  /* 0x000000017c517824 */ /* 0x000fe200030e0688 */
[----:B------:R-:W-:Y:S02]  /*37c0*/  IADD3 R86, P5, PT, R32, R135, RZ ;  /* 0x0000008720567210 */ /* 0x000fe40007fbe0ff */
[----:B------:R-:W-:-:S02]  /*37d0*/  ISETP.GT.AND P4, PT, R25, 0x8, PT ;  /* 0x000000081900780c */ /* 0x000fc40003f84270 */
[----:B0-----:R-:W-:Y:S01]  /*37e0*/  IADD3 R82, P6, PT, R106, R135, RZ ;  /* 0x000000876a527210 */ /* 0x001fe20007fde0ff */
[----:B------:R-:W-:Y:S01]  /*37f0*/  IMAD.X R87, R33, 0x1, R136, P5 ;  /* 0x0000000121577824 */ /* 0x000fe200028e0688 */
[----:B------:R-:W-:-:S03]  /*3800*/  PRMT R141, RZ, 0x7610, R141 ;  /* 0x00007610ff8d7816 */ /* 0x000fc6000000008d */
[----:B------:R-:W-:Y:S01]  /*3810*/  IMAD.X R83, R108, 0x1, R136, P6 ;  /* 0x000000016c537824 */ /* 0x000fe200030e0688 */
[-C--:B------:R-:W-:Y:S02]  /*3820*/  IADD3 R84, P6, PT, R62, R135.reuse, RZ ;  /* 0x000000873e547210 */ /* 0x080fe40007fde0ff */
[-C--:B------:R-:W-:Y:S01]  /*3830*/  IADD3 R90, P5, PT, R34, R135.reuse, RZ ;  /* 0x00000087225a7210 */ /* 0x080fe20007fbe0ff */
[----:B------:R0:W2:Y:S01]  /*3840*/  @P2 LDG.E.U8 R141, desc[UR20][R86.64] ;  /* 0x00000014568d2981 */ /* 0x0000a2000c1e1100 */
[----:B------:R-:W-:Y:S01]  /*3850*/  PRMT R146, RZ, 0x7610, R146 ;  /* 0x00007610ff927816 */ /* 0x000fe20000000092 */
[--C-:B------:R-:W-:Y:S02]  /*3860*/  IMAD.X R85, R63, 0x1, R136.reuse, P6 ;  /* 0x000000013f557824 */ /* 0x100fe400030e0688 */
[----:B------:R-:W-:Y:S01]  /*3870*/  IMAD.X R91, R36, 0x1, R136, P5 ;  /* 0x00000001245b7824 */ /* 0x000fe200028e0688 */
[----:B------:R-:W-:Y:S02]  /*3880*/  IADD3 R94, P5, PT, R38, R135, RZ ;  /* 0x00000087265e7210 */ /* 0x000fe40007fbe0ff */
[----:B------:R-:W-:-:S02]  /*3890*/  ISETP.GT.AND P2, PT, R25, 0x9, PT ;  /* 0x000000091900780c */ /* 0x000fc40003f44270 */
[----:B------:R1:W2:Y:S01]  /*38a0*/  @P4 LDG.E.U8 R146, desc[UR20][R90.64] ;  /* 0x000000145a924981 */ /* 0x0002a2000c1e1100 */
[----:B0-----:R-:W-:Y:S02]  /*38b0*/  IADD3 R86, P6, PT, R59, R135, RZ ;  /* 0x000000873b567210 */ /* 0x001fe40007fde0ff */
[----:B------:R-:W-:-:S03]  /*38c0*/  ISETP.GT.AND P4, PT, R25, 0xa, PT ;  /* 0x0000000a1900780c */ /* 0x000fc60003f84270 */
[--C-:B------:R-:W-:Y:S01]  /*38d0*/  IMAD.X R87, R61, 0x1, R136.reuse, P6 ;  /* 0x000000013d577824 */ /* 0x100fe200030e0688 */
[-C--:B------:R-:W-:Y:S01]  /*38e0*/  IADD3 R88, P6, PT, R58, R135.reuse, RZ ;  /* 0x000000873a587210 */ /* 0x080fe20007fde0ff */
[----:B------:R-:W-:Y:S01]  /*38f0*/  IMAD.X R95, R39, 0x1, R136, P5 ;  /* 0x00000001275f7824 */ /* 0x000fe200028e0688 */
[----:B------:R-:W-:-:S03]  /*3900*/  IADD3 R100, P5, PT, R42, R135, RZ ;  /* 0x000000872a647210 */ /* 0x000fc60007fbe0ff */
[--C-:B------:R-:W-:Y:S01]  /*3910*/  IMAD.X R89, R60, 0x1, R136.reuse, P6 ;  /* 0x000000013c597824 */ /* 0x100fe200030e0688 */
[-C--:B-1----:R-:W-:Y:S01]  /*3920*/  IADD3 R90, P6, PT, R56, R135.reuse, RZ ;  /* 0x00000087385a7210 */ /* 0x082fe20007fde0ff */
[----:B------:R-:W-:Y:S01]  /*3930*/  IMAD.X R101, R43, 0x1, R136, P5 ;  /* 0x000000012b657824 */ /* 0x000fe200028e0688 */
[----:B------:R-:W-:Y:S02]  /*3940*/  PRMT R149, RZ, 0x7610, R149 ;  /* 0x00007610ff957816 */ /* 0x000fe40000000095 */
[----:B------:R-:W-:Y:S01]  /*3950*/  PRMT R148, RZ, 0x7610, R148 ;  /* 0x00007610ff947816 */ /* 0x000fe20000000094 */
[--C-:B------:R-:W-:Y:S01]  /*3960*/  IMAD.X R91, R57, 0x1, R136.reuse, P6 ;  /* 0x00000001395b7824 */ /* 0x100fe200030e0688 */
[-C--:B------:R-:W-:Y:S02]  /*3970*/  IADD3 R104, P5, PT, R44, R135.reuse, RZ ;  /* 0x000000872c687210 */ /* 0x080fe40007fbe0ff */
[-C--:B------:R-:W-:Y:S01]  /*3980*/  IADD3 R92, P6, PT, R53, R135.reuse, RZ ;  /* 0x00000087355c7210 */ /* 0x080fe20007fde0ff */
[----:B------:R0:W3:Y:S04]  /*3990*/  @P2 LDG.E.U8 R149, desc[UR20][R94.64] ;  /* 0x000000145e952981 */ /* 0x0000e8000c1e1100 */
[----:B------:R1:W3:Y:S01]  /*39a0*/  @P4 LDG.E.U8 R148, desc[UR20][R100.64] ;  /* 0x0000001464944981 */ /* 0x0002e2000c1e1100 */
[--C-:B------:R-:W-:Y:S01]  /*39b0*/  IMAD.X R105, R45, 0x1, R136.reuse, P5 ;  /* 0x000000012d697824 */ /* 0x100fe200028e0688 */
[----:B------:R-:W-:Y:S01]  /*39c0*/  ISETP.GT.AND P5, PT, R25, 0xc, PT ;  /* 0x0000000c1900780c */ /* 0x000fe20003fa4270 */
[----:B------:R-:W-:Y:S01]  /*39d0*/  IMAD.X R93, R55, 0x1, R136, P6 ;  /* 0x00000001375d7824 */ /* 0x000fe200030e0688 */
[----:B0-----:R-:W-:-:S02]  /*39e0*/  IADD3 R94, P4, PT, R35, R135, RZ ;  /* 0x00000087235e7210 */ /* 0x001fc40007f9e0ff */
[----:B------:R-:W-:-:S03]  /*39f0*/  IADD3 R96, P6, PT, R52, R135, RZ ;  /* 0x0000008734607210 */ /* 0x000fc60007fde0ff */
[--C-:B------:R-:W-:Y:S01]  /*3a00*/  IMAD.X R95, R37, 0x1, R136.reuse, P4 ;  /* 0x00000001255f7824 */ /* 0x100fe200020e0688 */
[-C--:B------:R-:W-:Y:S01]  /*3a10*/  IADD3 R98, P4, PT, R46, R135.reuse, RZ ;  /* 0x000000872e627210 */ /* 0x080fe20007f9e0ff */
[--C-:B------:R-:W-:Y:S01]  /*3a20*/  IMAD.X R97, R54, 0x1, R136.reuse, P6 ;  /* 0x0000000136617824 */ /* 0x100fe200030e0688 */
[----:B------:R-:W-:Y:S02]  /*3a30*/  ISETP.GT.AND P2, PT, R25, 0xb, PT ;  /* 0x0000000b1900780c */ /* 0x000fe40003f44270 */
[-C--:B-1----:R-:W-:Y:S01]  /*3a40*/  IADD3 R100, P6, PT, R50, R135.reuse, RZ ;  /* 0x0000008732647210 */ /* 0x082fe20007fde0ff */
[----:B------:R-:W-:Y:S01]  /*3a50*/  IMAD.X R99, R48, 0x1, R136, P4 ;  /* 0x0000000130637824 */ /* 0x000fe200020e0688 */
[----:B------:R-:W-:Y:S02]  /*3a60*/  PRMT R150, RZ, 0x7610, R150 ;  /* 0x00007610ff967816 */ /* 0x000fe40000000096 */
[----:B------:R-:W-:Y:S01]  /*3a70*/  PRMT R151, RZ, 0x7610, R151 ;  /* 0x00007610ff977816 */ /* 0x000fe20000000097 */
[----:B------:R-:W-:Y:S01]  /*3a80*/  IMAD.X R101, R51, 0x1, R136, P6 ;  /* 0x0000000133657824 */ /* 0x000fe200030e0688 */
[----:B------:R-:W-:-:S02]  /*3a90*/  IADD3 R102, P6, PT, R47, R135, RZ ;  /* 0x000000872f667210 */ /* 0x000fc40007fde0ff */
[C---:B------:R-:W-:Y:S01]  /*3aa0*/  ISETP.GT.AND P4, PT, R25.reuse, 0xe, PT ;  /* 0x0000000e1900780c */ /* 0x040fe20003f84270 */
[----:B------:R-:W3:Y:S01]  /*3ab0*/  @P5 LDG.E.U8 R150, desc[UR20][R98.64] ;  /* 0x0000001462965981 */ /* 0x000ee2000c1e1100 */
[----:B------:R-:W-:Y:S01]  /*3ac0*/  ISETP.GT.AND P5, PT, R25, 0xf, PT ;  /* 0x0000000f1900780c */ /* 0x000fe20003fa4270 */
[----:B------:R-:W-:Y:S01]  /*3ad0*/  IMAD.X R103, R49, 0x1, R136, P6 ;  /* 0x0000000131677824 */ /* 0x000fe200030e0688 */
[C---:B------:R-:W-:Y:S01]  /*3ae0*/  ISETP.GT.AND P6, PT, R25.reuse, 0x10, PT ;  /* 0x000000101900780c */ /* 0x040fe20003fc4270 */
[----:B------:R0:W3:Y:S01]  /*3af0*/  @P2 LDG.E.U8 R151, desc[UR20][R104.64] ;  /* 0x0000001468972981 */ /* 0x0000e2000c1e1100 */
[----:B------:R-:W-:Y:S02]  /*3b00*/  ISETP.GT.AND P2, PT, R25, 0xd, PT ;  /* 0x0000000d1900780c */ /* 0x000fe40003f44270 */
[----:B------:R-:W-:Y:S02]  /*3b10*/  PRMT R153, RZ, 0x7610, R153 ;  /* 0x00007610ff997816 */ /* 0x000fe40000000099 */
[----:B0-----:R-:W-:-:S05]  /*3b20*/  PRMT R104, RZ, 0x7610, R104 ;  /* 0x00007610ff687816 */ /* 0x001fca0000000068 */
[----:B------:R-:W3:Y:S01]  /*3b30*/  @P5 LDG.E.U8 R153, desc[UR20][R96.64] ;  /* 0x0000001460995981 */ /* 0x000ee2000c1e1100 */
[----:B------:R-:W-:Y:S02]  /*3b40*/  PRMT R105, RZ, 0x7610, R105 ;  /* 0x00007610ff697816 */ /* 0x000fe40000000069 */
[----:B------:R-:W-:Y:S01]  /*3b50*/  PRMT R98, RZ, 0x7610, R98 ;  /* 0x00007610ff627816 */ /* 0x000fe20000000062 */
[----:B------:R0:W3:Y:S01]  /*3b60*/  @P4 LDG.E.U8 R104, desc[UR20][R100.64] ;  /* 0x0000001464684981 */ /* 0x0000e2000c1e1100 */
[C---:B------:R-:W-:Y:S02]  /*3b70*/  ISETP.GT.AND P4, PT, R25.reuse, 0x12, PT ;  /* 0x000000121900780c */ /* 0x040fe40003f84270 */
[C---:B------:R-:W-:Y:S01]  /*3b80*/  ISETP.GT.AND P5, PT, R25.reuse, 0x13, PT ;  /* 0x000000131900780c */ /* 0x040fe20003fa4270 */
[----:B------:R1:W3:Y:S01]  /*3b90*/  @P2 LDG.E.U8 R105, desc[UR20][R102.64] ;  /* 0x0000001466692981 */ /* 0x0002e2000c1e1100 */
[----:B------:R-:W-:-:S03]  /*3ba0*/  ISETP.GT.AND P2, PT, R25, 0x11, PT ;  /* 0x000000111900780c */ /* 0x000fc60003f44270 */
[----:B------:R-:W3:Y:S01]  /*3bb0*/  @P6 LDG.E.U8 R98, desc[UR20][R94.64] ;  /* 0x000000145e626981 */ /* 0x000ee2000c1e1100 */
[----:B------:R-:W-:Y:S02]  /*3bc0*/  ISETP.GT.AND P6, PT, R25, 0x14, PT ;  /* 0x000000141900780c */ /* 0x000fe40003fc4270 */
[----:B0-----:R-:W-:Y:S02]  /*3bd0*/  PRMT R101, RZ, 0x7610, R101 ;  /* 0x00007610ff657816 */ /* 0x001fe40000000065 */
[----:B-1----:R-:W-:Y:S02]  /*3be0*/  PRMT R102, RZ, 0x7610, R102 ;  /* 0x00007610ff667816 */ /* 0x002fe40000000066 */
[----:B------:R-:W-:Y:S02]  /*3bf0*/  PRMT R99, RZ, 0x7610, R99 ;  /* 0x00007610ff637816 */ /* 0x000fe40000000063 */
[----:B------:R-:W4:Y:S01]  /*3c00*/  @P5 LDG.E.U8 R101, desc[UR20][R88.64] ;  /* 0x0000001458655981 */ /* 0x000f22000c1e1100 */
[----:B------:R-:W-:-:S03]  /*3c10*/  PRMT R96, RZ, 0x7610, R96 ;  /* 0x00007610ff607816 */ /* 0x000fc60000000060 */
[----:B------:R0:W4:Y:S01]  /*3c20*/  @P4 LDG.E.U8 R102, desc[UR20][R90.64] ;  /* 0x000000145a664981 */ /* 0x000122000c1e1100 */
[C---:B------:R-:W-:Y:S02]  /*3c30*/  ISETP.GT.AND P4, PT, R25.reuse, 0x16, PT ;  /* 0x000000161900780c */ /* 0x040fe40003f84270 */
[C---:B------:R-:W-:Y:S01]  /*3c40*/  ISETP.GT.AND P5, PT, R25.reuse, 0x17, PT ;  /* 0x000000171900780c */ /* 0x040fe20003fa4270 */
[----:B------:R1:W4:Y:S01]  /*3c50*/  @P2 LDG.E.U8 R99, desc[UR20][R92.64] ;  /* 0x000000145c632981 */ /* 0x000322000c1e1100 */
[----:B------:R-:W-:-:S03]  /*3c60*/  ISETP.GT.AND P2, PT, R25, 0x15, PT ;  /* 0x000000151900780c */ /* 0x000fc60003f44270 */
[----:B------:R-:W4:Y:S01]  /*3c70*/  @P6 LDG.E.U8 R96, desc[UR20][R86.64] ;  /* 0x0000001456606981 */ /* 0x000f22000c1e1100 */
        /* <DEDUP_REMOVED lines=16> */
[----:B------:R-:W5:Y:S01]  /*3d80*/  @P5 LDG.E.U8 R83, desc[UR20][R72.64] ;  /* 0x0000001448535981 */ /* 0x000f62000c1e1100 */
[----:B------:R-:W-:-:S03]  /*3d90*/  PRMT R80, RZ, 0x7610, R80 ;  /* 0x00007610ff507816 */ /* 0x000fc60000000050 */
[----:B------:R-:W5:Y:S01]  /*3da0*/  @P4 LDG.E.U8 R84, desc[UR20][R74.64] ;  /* 0x000000144a544981 */ /* 0x000f62000c1e1100 */
[C---:B------:R-:W-:Y:S02]  /*3db0*/  ISETP.GT.AND P4, PT, R25.reuse, 0x1e, PT ;  /* 0x0000001e1900780c */ /* 0x040fe40003f84270 */
[C---:B------:R-:W-:Y:S01]  /*3dc0*/  ISETP.GT.AND P5, PT, R25.reuse, RZ, PT ;  /* 0x000000ff1900720c */ /* 0x040fe20003fa4270 */
[----:B------:R0:W5:Y:S01]  /*3dd0*/  @P2 LDG.E.U8 R87, desc[UR20][R76.64] ;  /* 0x000000144c572981 */ /* 0x000162000c1e1100 */
[----:B------:R-:W-:-:S03]  /*3de0*/  ISETP.GT.AND P2, PT, R25, 0x1d, PT ;  /* 0x0000001d1900780c */ /* 0x000fc60003f44270 */
[----:B------:R-:W5:Y:S01]  /*3df0*/  @P6 LDG.E.U8 R80, desc[UR20][R70.64] ;  /* 0x0000001446506981 */ /* 0x000f62000c1e1100 */
[----:B------:R-:W-:Y:S02]  /*3e00*/  ISETP.GT.AND P6, PT, R25, 0x1f, PT ;  /* 0x0000001f1900780c */ /* 0x000fe40003fc4270 */
[----:B0-----:R-:W-:Y:S02]  /*3e10*/  PRMT R76, RZ, 0x7610, R76 ;  /* 0x00007610ff4c7816 */ /* 0x001fe4000000004c */
[----:B------:R-:W-:Y:S02]  /*3e20*/  PRMT R79, RZ, 0x7610, R79 ;  /* 0x00007610ff4f7816 */ /* 0x000fe4000000004f */
[----:B------:R-:W-:Y:S02]  /*3e30*/  PRMT R74, RZ, 0x7610, R74 ;  /* 0x00007610ff4a7816 */ /* 0x000fe4000000004a */
[----:B------:R0:W5:Y:S01]  /*3e40*/  @P4 LDG.E.U8 R76, desc[UR20][R66.64] ;  /* 0x00000014424c4981 */ /* 0x000162000c1e1100 */
[----:B------:R-:W-:-:S03]  /*3e50*/  PRMT R73, RZ, 0x7610, R73 ;  /* 0x00007610ff497816 */ /* 0x000fc60000000049 */
[----:B------:R1:W5:Y:S04]  /*3e60*/  @P2 LDG.E.U8 R79, desc[UR20][R68.64] ;  /* 0x00000014444f2981 */ /* 0x000368000c1e1100 */
[----:B------:R1:W5:Y:S01]  /*3e70*/  @P6 LDG.E.U8 R73, desc[UR20][R64.64] ;  /* 0x0000001440496981 */ /* 0x000362000c1e1100 */
[----:B0-----:R-:W-:Y:S02]  /*3e80*/  @P5 IMAD.MOV.U32 R66, RZ, RZ, R135 ;  /* 0x000000ffff425224 */ /* 0x001fe400078e0087 */
[----:B------:R-:W-:-:S05]  /*3e90*/  @P5 IMAD.MOV.U32 R67, RZ, RZ, R136 ;  /* 0x000000ffff435224 */ /* 0x000fca00078e0088 */
[----:B------:R0:W5:Y:S01]  /*3ea0*/  @P5 LDG.E.U8 R74, desc[UR20][R66.64] ;  /* 0x00000014424a5981 */ /* 0x000162000c1e1100 */
[----:B------:R-:W-:Y:S01]  /*3eb0*/  BAR.SYNC.DEFER_BLOCKING 0x0 ;  /* 0x0000000000007b1d */ /* 0x000fe20000010000 */
[----:B------:R-:W-:Y:S02]  /*3ec0*/  ISETP.GE.AND P2, PT, R118, R25, PT ;  /* 0x000000197600720c */ /* 0x000fe40003f46270 */
[----:B------:R-:W-:Y:S02]  /*3ed0*/  IADD3 R18, P4, PT, R137, R18, RZ ;  /* 0x0000001289127210 */ /* 0x000fe40007f9e0ff */
[----:B-1----:R-:W-:-:S03]  /*3ee0*/  PRMT R68, RZ, 0x7610, R68 ;  /* 0x00007610ff447816 */ /* 0x002fc60000000044 */
[----:B------:R-:W-:Y:S01]  /*3ef0*/  IMAD.X R17, R138, 0x1, R17, P4 ;  /* 0x000000018a117824 */ /* 0x000fe200020e0611 */
[C---:B------:R-:W-:Y:S02]  /*3f00*/  IADD3 R16, P4, PT, R137.reuse, R16, RZ ;  /* 0x0000001089107210 */ /* 0x040fe40007f9e0ff */
[----:B------:R-:W-:-:S03]  /*3f10*/  IADD3 R14, P6, PT, R137, R14, RZ ;  /* 0x0000000e890e7210 */ /* 0x000fc60007fde0ff */
[----:B------:R-:W-:Y:S02]  /*3f20*/  @!P2 IMAD.MOV.U32 R64, RZ, RZ, R18 ;  /* 0x000000ffff40a224 */ /* 0x000fe400078e0012 */
[----:B------:R-:W-:Y:S02]  /*3f30*/  @!P2 IMAD.MOV.U32 R65, RZ, RZ, R17 ;  /* 0x000000ffff41a224 */ /* 0x000fe400078e0011 */
[C---:B------:R-:W-:Y:S01]  /*3f40*/  IMAD.X R15, R138.reuse, 0x1, R15, P4 ;  /* 0x000000018a0f7824 */ /* 0x040fe200020e060f */
[----:B------:R-:W-:Y:S01]  /*3f50*/  PRMT R69, RZ, 0x7610, R69 ;  /* 0x00007610ff457816 */ /* 0x000fe20000000045 */
[----:B------:R-:W-:Y:S01]  /*3f60*/  IMAD.X R13, R138, 0x1, R13, P6 ;  /* 0x000000018a0d7824 */ /* 0x000fe200030e060d */
[----:B------:R1:W5:Y:S01]  /*3f70*/  @!P2 LDG.E.U8 R68, desc[UR20][R64.64] ;  /* 0x000000144044a981 */ /* 0x000362000c1e1100 */
[C---:B------:R-:W-:Y:S02]  /*3f80*/  IADD3 R12, P4, PT, R137.reuse, R12, RZ ;  /* 0x0000000c890c7210 */ /* 0x040fe40007f9e0ff */
[----:B------:R-:W-:-:S02]  /*3f90*/  IADD3 R10, P5, PT, R137, R10, RZ ;  /* 0x0000000a890a7210 */ /* 0x000fc40007fbe0ff */
[----:B0-----:R-:W-:Y:S01]  /*3fa0*/  PRMT R66, RZ, 0x7610, R66 ;  /* 0x00007610ff427816 */ /* 0x001fe20000000042 */
[----:B-1----:R-:W-:Y:S02]  /*3fb0*/  @!P2 IMAD.MOV.U32 R64, RZ, RZ, R16 ;  /* 0x000000ffff40a224 */ /* 0x002fe400078e0010 */
[----:B------:R-:W-:Y:S02]  /*3fc0*/  @!P2 IMAD.MOV.U32 R65, RZ, RZ, R15 ;  /* 0x000000ffff41a224 */ /* 0x000fe400078e000f */
[----:B------:R-:W-:-:S03]  /*3fd0*/  IMAD.X R11, R138, 0x1, R11, P5 ;  /* 0x000000018a0b7824 */ /* 0x000fc600028e060b */
[----:B------:R0:W5:Y:S01]  /*3fe0*/  @!P2 LDG.E.U8 R69, desc[UR20][R64.64] ;  /* 0x000000144045a981 */ /* 0x000162000c1e1100 */
[C---:B------:R-:W-:Y:S01]  /*3ff0*/  IMAD.X R9, R138.reuse, 0x1, R9, P4 ;  /* 0x000000018a097824 */ /* 0x040fe200020e0609 */
[C---:B------:R-:W-:Y:S02]  /*4000*/  IADD3 R8, P5, PT, R137.reuse, R8, RZ ;  /* 0x0000000889087210 */ /* 0x040fe40007fbe0ff */
[----:B------:R-:W-:Y:S01]  /*4010*/  PRMT R70, RZ, 0x7610, R70 ;  /* 0x00007610ff467816 */ /* 0x000fe20000000046 */
[----:B0-----:R-:W-:Y:S02]  /*4020*/  @!P2 IMAD.MOV.U32 R64, RZ, RZ, R14 ;  /* 0x000000ffff40a224 */ /* 0x001fe400078e000e */
[----:B------:R-:W-:Y:S01]  /*4030*/  @!P2 IMAD.MOV.U32 R65, RZ, RZ, R13 ;  /* 0x000000ffff41a224 */ /* 0x000fe200078e000d */
[----:B------:R-:W-:Y:S01]  /*4040*/  IADD3 R6, P4, PT, R137, R6, RZ ;  /* 0x0000000689067210 */ /* 0x000fe20007f9e0ff */
[----:B------:R-:W-:-:S03]  /*4050*/  IMAD.X R7, R138, 0x1, R7, P5 ;  /* 0x000000018a077824 */ /* 0x000fc600028e0607 */
[----:B------:R0:W5:Y:S01]  /*4060*/  @!P2 LDG.E.U8 R66, desc[UR20][R64.64] ;  /* 0x000000144042a981 */ /* 0x000162000c1e1100 */
[----:B------:R-:W-:Y:S01]  /*4070*/  PRMT R72, RZ, 0x7610, R72 ;  /* 0x00007610ff487816 */ /* 0x000fe20000000048 */
[----:B------:R-:W-:Y:S01]  /*4080*/  IMAD.X R3, R138, 0x1, R3, P4 ;  /* 0x000000018a037824 */ /* 0x000fe200020e0603 */
[----:B------:R-:W-:Y:S01]  /*4090*/  IADD3 R4, P6, PT, R137, R4, RZ ;  /* 0x0000000489047210 */ /* 0x000fe20007fde0ff */
[----:B0-----:R-:W-:Y:S02]  /*40a0*/  @!P2 IMAD.MOV.U32 R64, RZ, RZ, R12 ;  /* 0x000000ffff40a224 */ /* 0x001fe400078e000c */
[----:B------:R-:W-:-:S05]  /*40b0*/  @!P2 IMAD.MOV.U32 R65, RZ, RZ, R9 ;  /* 0x000000ffff41a224 */ /* 0x000fca00078e0009 */
[----:B------:R0:W5:Y:S01]  /*40c0*/  @!P2 LDG.E.U8 R70, desc[UR20][R64.64] ;  /* 0x000000144046a981 */ /* 0x000162000c1e1100 */
[----:B------:R-:W-:Y:S01]  /*40d0*/  PRMT R67, RZ, 0x7610, R67 ;  /* 0x00007610ff437816 */ /* 0x000fe20000000043 */
[----:B------:R-:W-:Y:S01]  /*40e0*/  IMAD.X R5, R138, 0x1, R5, P6 ;  /* 0x000000018a057824 */ /* 0x000fe200030e0605 */
[----:B------:R-:W-:Y:S02]  /*40f0*/  PRMT R71, RZ, 0x7610, R71 ;  /* 0x00007610ff477816 */ /* 0x000fe40000000047 */
[----:B------:R-:W-:Y:S02]  /*4100*/  PRMT R75, RZ, 0x7610, R75 ;  /* 0x00007610ff4b7816 */ /* 0x000fe4000000004b */
[----:B------:R-:W5:Y:S01]  /*4110*/  @!P2 LDG.E.U8 R67, desc[UR20][R10.64] ;  /* 0x000000140a43a981 */ /* 0x000f62000c1e1100 */
[----:B0-----:R-:W-:-:S03]  /*4120*/  @!P2 IMAD.MOV.U32 R64, RZ, RZ, R8 ;  /* 0x000000ffff40a224 */ /* 0x001fc600078e0008 */
[----:B------:R-:W5:Y:S01]  /*4130*/  @!P2 LDG.E.U8 R71, desc[UR20][R4.64] ;  /* 0x000000140447a981 */ /* 0x000f62000c1e1100 */
[----:B------:R-:W-:-:S05]  /*4140*/  @!P2 IMAD.MOV.U32 R65, RZ, RZ, R7 ;  /* 0x000000ffff41a224 */ /* 0x000fca00078e0007 */
[----:B------:R0:W5:Y:S02]  /*4150*/  @!P2 LDG.E.U8 R72, desc[UR20][R64.64] ;  /* 0x000000144048a981 */ /* 0x000164000c1e1100 */
[----:B0-----:R-:W-:Y:S02]  /*4160*/  @!P2 IMAD.MOV.U32 R64, RZ, RZ, R6 ;  /* 0x000000ffff40a224 */ /* 0x001fe400078e0006 */
[----:B------:R-:W-:-:S05]  /*4170*/  @!P2 IMAD.MOV.U32 R65, RZ, RZ, R3 ;  /* 0x000000ffff41a224 */ /* 0x000fca00078e0003 */
[----:B------:R-:W5:Y:S04]  /*4180*/  @!P2 LDG.E.U8 R75, desc[UR20][R64.64] ;  /* 0x00000014404ba981 */ /* 0x000f68000c1e1100 */
[----:B--2---:R0:W-:Y:S01]  /*4190*/  STS.U8 [R19+UR14+0x1400], R146 ;  /* 0x0014009213007988 */ /* 0x0041e2000800000e */
[----:B------:R-:W-:Y:S01]  /*41a0*/  ULEA UR11, UR13, UR14, 0x3 ;  /* 0x0000000e0d0b7291 */ /* 0x000fe2000f8e18ff */
[----:B------:R-:W-:-:S03]  /*41b0*/  UMOV UR4, UR5 ;  /* 0x0000000500047c82 */ /* 0x000fc60008000000 */
[----:B------:R-:W-:Y:S01]  /*41c0*/  UIADD3 UR11, UPT, UPT, UR11, 0x2800, URZ ;  /* 0x000028000b0b7890 */ /* 0x000fe2000fffe0ff */
[----:B---3--:R0:W-:Y:S04]  /*41d0*/  STS.U8 [R19+UR14+0x1800], R98 ;  /* 0x0018006213007988 */ /* 0x0081e8000800000e */
[----:B----4-:R0:W-:Y:S04]  /*41e0*/  STS.U8 [R19+UR14+0x1c00], R88 ;  /* 0x001c005813007988 */ /* 0x0101e8000800000e */
        /* <DEDUP_REMOVED lines=37> */
[----:B------:R1:W-:Y:S06]  /*4440*/  MEMBAR.ALL.CTA ;  /* 0x0000000000007992 */ /* 0x0003ec0000008000 */
        /* <DEDUP_REMOVED lines=10> */
[----:B------:R-:W-:Y:S01]  /*44f0*/  UMOV UR7, 0x40004040 ;  /* 0x4000404000077882 */ /* 0x000fe20000000000 */
[----:B------:R-:W-:Y:S01]  /*4500*/  UMOV UR8, UR12 ;  /* 0x0000000c00087c82 */ /* 0x000fe20008000000 */
[----:B------:R-:W-:Y:S01]  /*4510*/  UMOV UR9, 0xc0004010 ;  /* 0xc000401000097882 */ /* 0x000fe20000000000 */
[----:B------:R-:W-:Y:S01]  /*4520*/  UMOV UR18, 0x0 ;  /* 0x0000000000127882 */ /* 0x000fe20000000000 */
[----:B------:R-:W-:Y:S01]  /*4530*/  UMOV UR19, 0x10108010 ;  /* 0x1010801000137882 */ /* 0x000fe20000000000 */
[----:B------:R-:W-:Y:S01]  /*4540*/  UMOV UR5, 0x3 ;  /* 0x0000000300057882 */ /* 0x000fe20000000000 */
[----:B------:R0:W-:Y:S01]  /*4550*/  UTCQMMA.2CTA gdesc[UR6], gdesc[UR8], tmem[UR15], tmem[UR18], idesc[UR19], UPT ;  /* 0x00ff1208060075ea */ /* 0x0001e2000ba0030f */
[----:B------:R0:W-:Y:S01]  /*4560*/  UTCBAR.2CTA.MULTICAST [UR11], URZ, UR5 ;  /* 0x000000ff0b0073e9 */ /* 0x0001e20008200805 */
[----:B------:R-:W-:Y:S02]  /*4570*/  NOP ;  /* 0x0000000000007918 */ /* 0x000fe40000000000 */
.L_x_15:
[----:B------:R-:W-:Y:S01]  /*4580*/  VIADD R139, R139, 0xffffffff ;  /* 0xffffffff8b8b7836 */ /* 0x000fe20000000000 */
[----:B------:R-:W-:Y:S01]  /*4590*/  UIADD3 UR13, UPT, UPT, UR13, 0x1, URZ ;  /* 0x000000010d0d7890 */ /* 0x000fe2000fffe0ff */
[----:B------:R-:W-:Y:S01]  /*45a0*/  IADD3 R135, P4, PT, R133, R135, RZ ;  /* 0x0000008785877210 */ /* 0x000fe20007f9e0ff */
[----:B------:R-:W-:Y:S02]  /*45b0*/  IMAD.U32 R64, RZ, RZ, UR4 ;  /* 0x00000004ff407e24 */ /* 0x000fe4000f8e00ff */
[----:B------:R-:W-:Y:S01]  /*45c0*/  ISETP.NE.U32.AND P2, PT, R139, RZ, PT ;  /* 0x000000ff8b00720c */ /* 0x000fe20003f45070 */
[----:B------:R-:W-:Y:S01]  /*45d0*/  UISETP.GT.AND UP0, UPT, UR13, 0x1, UPT ;  /* 0x000000010d00788c */ /* 0x000fe2000bf04270 */
[----:B------:R-:W-:Y:S02]  /*45e0*/  VIADD R25, R25, 0xffffffe0 ;  /* 0xffffffe019197836 */ /* 0x000fe40000000000 */
[----:B------:R-:W-:Y:S01]  /*45f0*/  IMAD.X R136, R134, 0x1, R136, P4 ;  /* 0x0000000186887824 */ /* 0x000fe200020e0688 */
[----:B0-----:R-:W-:-:S02]  /*4600*/  USEL UR5, URZ, 0x1, !UP0 ;  /* 0x00000001ff057887 */ /* 0x001fc4000c000000 */
[----:B------:R-:W-:Y:S02]  /*4610*/  USEL UR13, UR13, URZ, !UP0 ;  /* 0x000000ff0d0d7287 */ /* 0x000fe4000c000000 */
[----:B------:R-:W-:-:S04]  /*4620*/  ULOP3.LUT UR5, UR4, UR5, URZ, 0x3c, !UPT ;  /* 0x0000000504057292 */ /* 0x000fc8000f8e3cff */
[----:B------:R-:W-:Y:S08]  /*4630*/  @P2 BRA `(.L_x_16) ;  /* 0xffffffec00902947 */ /* 0x000ff0000383ffff */
.L_x_13:
[----:B------:R-:W-:Y:S01]  /*4640*/  ISETP.GE.AND P0, PT, R116, 0x20, PT ;  /* 0x000000207400780c */ /* 0x000fe20003f06270 */
[----:B------:R-:W0:Y:S01]  /*4650*/  LDCU UR5, c[0x0][0x3b4] ;  /* 0x00007680ff0577ac */ /* 0x000e220008000800 */
[----:B------:R-:W1:Y:S01]  /*4660*/  LDCU UR6, c[0x0][0x3b8] ;  /* 0x00007700ff0677ac */ /* 0x000e620008000800 */
[----:B------:R-:W2:Y:S10]  /*4670*/  LDCU.128 UR16, c[0x0][0x390] ;  /* 0x00007200ff1077ac */ /* 0x000eb40008000c00 */
[----:B------:R-:W-:Y:S05]  /*4680*/  @!P0 BRA `(.L_x_17) ;  /* 0x0000000000108947 */ /* 0x000fea0003800000 */
[----:B------:R-:W-:-:S06]  /*4690*/  USHF.L.U32 UR4, UR4, 0x1f, URZ ;  /* 0x0000001f04047899 */ /* 0x000fcc00080006ff */
[----:B------:R-:W-:-:S04]  /*46a0*/  IMAD.U32 R3, RZ, RZ, UR4 ;  /* 0x00000004ff037e24 */ /* 0x000fc8000f8e00ff */
[----:B------:R-:W3:Y:S02]  /*46b0*/  SYNCS.PHASECHK.TRANS64.TRYWAIT P0, [UR11], R3 ;  /* 0x00000003ff0075a7 */ /* 0x000ee4000800110b */
[----:B---3--:R-:W-:Y:S05]  /*46c0*/  @!P0 BRA `(.L_x_18) ;  /* 0x0000002000a88947 */ /* 0x008fea0003800000 */
.L_x_17:
[----:B------:R-:W-:Y:S01]  /*46d0*/  BAR.SYNC.DEFER_BLOCKING 0x0 ;  /* 0x0000000000007b1d */ /* 0x000fe20000010000 */
[----:B-1----:R-:W-:Y:S01]  /*46e0*/  IMAD R68, R2, UR6, RZ ;  /* 0x0000000602447c24 */ /* 0x002fe2000f8e02ff */
[----:B--2---:R-:W-:Y:S01]  /*46f0*/  ISETP.GE.AND P0, PT, R0, UR18, PT ;  /* 0x0000001200007c0c */ /* 0x004fe2000bf06270 */
[----:B------:R-:W-:Y:S02]  /*4700*/  VIADD R71, R2, 0x1 ;  /* 0x0000000102477836 */ /* 0x000fe40000000000 */
[----:B------:R-:W-:Y:S02]  /*4710*/  VIADD R69, R68, UR6 ;  /* 0x0000000644457c36 */ /* 0x000fe40008000000 */
[----:B0-----:R-:W-:Y:S01]  /*4720*/  IMAD R3, R0, UR5, RZ ;  /* 0x0000000500037c24 */ /* 0x001fe2000f8e02ff */
[----:B------:R-:W-:Y:S01]  /*4730*/  ISETP.LT.AND P2, PT, R71, UR19, !P0 ;  /* 0x0000001347007c0c */ /* 0x000fe2000c741270 */
[----:B------:R-:W-:Y:S02]  /*4740*/  VIADD R70, R69, UR6 ;  /* 0x0000000645467c36 */ /* 0x000fe40008000000 */
[----:B------:R-:W-:Y:S01]  /*4750*/  VIADD R72, R2, 0x2 ;  /* 0x0000000202487836 */ /* 0x000fe20000000000 */
[----:B------:R-:W-:Y:S01]  /*4760*/  IADD3 R0, P5, PT, R3, UR16, RZ ;  /* 0x0000001003007c10 */ /* 0x000fe2000ffbe0ff */
[----:B------:R-:W-:-:S02]  /*4770*/  VIADD R71, R70, UR6 ;  /* 0x0000000646477c36 */ /* 0x000fc40008000000 */
[C---:B------:R-:W-:Y:S01]  /*4780*/  VIADD R95, R2.reuse, 0x3 ;  /* 0x00000003025f7836 */ /* 0x040fe20000000000 */
[----:B------:R-:W-:Y:S01]  /*4790*/  LEA.HI.X.SX32 R3, R3, UR17, 0x1, P5 ;  /* 0x0000001103037c11 */ /* 0x000fe2000a8f0eff */
[----:B------:R-:W-:Y:S01]  /*47a0*/  VIADD R94, R2, 0x4 ;  /* 0x00000004025e7836 */ /* 0x000fe20000000000 */
[CC--:B------:R-:W-:Y:S02]  /*47b0*/  IADD3 R78, P5, PT, R68.reuse, R0.reuse, RZ ;  /* 0x00000000444e7210 */ /* 0x0c0fe40007fbe0ff */
[-C--:B------:R-:W-:Y:S02]  /*47c0*/  IADD3 R80, P6, PT, R69, R0.reuse, RZ ;  /* 0x0000000045507210 */ /* 0x080fe40007fde0ff */
[----:B------:R-:W-:Y:S01]  /*47d0*/  LEA.HI.X.SX32 R79, R68, R3, 0x1, P5 ;  /* 0x00000003444f7211 */ /* 0x000fe200028f0eff */
[----:B------:R-:W0:Y:S02]  /*47e0*/  @!P3 SYNCS.CCTL.IV [UR14+0x2800] ;  /* 0x00280000ff00b9b1 */ /* 0x000e24000800000e */
[----:B0-----:R-:W-:Y:S01]  /*47f0*/  BAR.SYNC.DEFER_BLOCKING 0x0 ;  /* 0x0000000000007b1d */ /* 0x001fe20000010000 */
[----:B------:R-:W-:-:S02]  /*4800*/  IADD3 R82, P5, PT, R70, R0, RZ ;  /* 0x0000000046527210 */ /* 0x000fc40007fbe0ff */
[-C--:B------:R-:W-:Y:S02]  /*4810*/  LEA.HI.X.SX32 R81, R69, R3.reuse, 0x1, P6 ;  /* 0x0000000345517211 */ /* 0x080fe400030f0eff */
[-C--:B------:R-:W-:Y:S02]  /*4820*/  LEA.HI.X.SX32 R83, R70, R3.reuse, 0x1, P5 ;  /* 0x0000000346537211 */ /* 0x080fe400028f0eff */
[C---:B------:R-:W-:Y:S01]  /*4830*/  IADD3 R84, P6, PT, R71.reuse, R0, RZ ;  /* 0x0000000047547210 */ /* 0x040fe20007fde0ff */
[----:B------:R-:W0:Y:S01]  /*4840*/  LDTM.x64 R4, tmem[UR10] ;  /* 0x0000000a000479ee */ /* 0x000e220008340000 */
[----:B------:R-:W-:Y:S02]  /*4850*/  ISETP.LT.AND P4, PT, R72, UR19, !P0 ;  /* 0x0000001348007c0c */ /* 0x000fe4000c781270 */
[-C--:B------:R-:W-:Y:S01]  /*4860*/  LEA.HI.X.SX32 R85, R71, R3.reuse, 0x1, P6 ;  /* 0x0000000347557211 */ /* 0x080fe200030f0eff */
[----:B------:R-:W1:Y:S01]  /*4870*/  @!P3 SYNCS.CCTL.IV [UR14+0x2808] ;  /* 0x00280800ff00b9b1 */ /* 0x000e62000800000e */
[----:B------:R-:W-:Y:S01]  /*4880*/  NOP ;  /* 0x0000000000007918 */ /* 0x000fe20000000000 */
[----:B0-----:R-:W-:Y:S01]  /*4890*/  F2FP.SATFINITE.E4M3.F32.PACK_AB_MERGE_C R93, R5, R4, RZ ;  /* 0x00000004055d723e */ /* 0x001fe200048070ff */
[----:B------:R-:W-:Y:S01]  /*48a0*/  VIADD R4, R71, UR6 ;  /* 0x0000000647047c36 */ /* 0x000fe20008000000 */
[----:B------:R-:W-:Y:S01]  /*48b0*/  F2FP.SATFINITE.E4M3.F32.PACK_AB_MERGE_C R7, R7, R6, RZ ;  /* 0x000000060707723e */ /* 0x000fe200048070ff */
[----:B------:R-:W-:Y:S01]  /*48c0*/  VIADD R6, R2, 0x5 ;  /* 0x0000000502067836 */ /* 0x000fe20000000000 */
[----:B------:R-:W-:Y:S01]  /*48d0*/  F2FP.SATFINITE.E4M3.F32.PACK_AB_MERGE_C R9, R9, R8, RZ ;  /* 0x000000080909723e */ /* 0x000fe200048070ff */
[C---:B------:R-:W-:Y:S01]  /*48e0*/  VIADD R5, R4.reuse, UR6 ;  /* 0x0000000604057c36 */ /* 0x040fe20008000000 */
[----:B------:R-:W-:Y:S01]  /*48f0*/  IADD3 R86, P5, PT, R4, R0, RZ ;  /* 0x0000000004567210 */ /* 0x000fe20007fbe0ff */
[----:B------:R-:W-:Y:S01]  /*4900*/  VIADD R8, R2, 0x7 ;  /* 0x0000000702087836 */ /* 0x000fe20000000000 */
[----:B------:R-:W-:Y:S01]  /*4910*/  F2FP.SATFINITE.E4M3.F32.PACK_AB_MERGE_C R11, R11, R10, RZ ;  /* 0x0000000a0b0b723e */ /* 0x000fe200048070ff */
[----:B------:R-:W-:Y:S01]  /*4920*/  VIADD R68, R5, UR6 ;  /* 0x0000000605447c36 */ /* 0x000fe20008000000 */
[----:B------:R-:W-:-:S02]  /*4930*/  LEA.HI.X.SX32 R87, R4, R3, 0x1, P5 ;  /* 0x0000000304577211 */ /* 0x000fc400028f0eff */
[CC--:B------:R-:W-:Y:S01]  /*4940*/  IADD3 R88, P3, PT, R5.reuse, R0.reuse, RZ ;  /* 0x0000000005587210 */ /* 0x0c0fe20007f7e0ff */
[C---:B------:R-:W-:Y:S01]  /*4950*/  VIADD R69, R68.reuse, UR6 ;  /* 0x0000000644457c36 */ /* 0x040fe20008000000 */
[CC--:B------:R-:W-:Y:S02]  /*4960*/  IADD3 R90, P5, PT, R68.reuse, R0.reuse, RZ ;  /* 0x00000000445a7210 */ /* 0x0c0fe40007fbe0ff */
[-C--:B------:R-:W-:Y:S01]  /*4970*/  LEA.HI.X.SX32 R89, R5, R3.reuse, 0x1, P3 ;  /* 0x0000000305597211 */ /* 0x080fe200018f0eff */
[C---:B------:R-:W-:Y:S01]  /*4980*/  VIADD R4, R69.reuse, UR6 ;  /* 0x0000000645047c36 */ /* 0x040fe20008000000 */
[C---:B------:R-:W-:Y:S02]  /*4990*/  IADD3 R74, P6, PT, R69.reuse, R0, RZ ;  /* 0x00000000454a7210 */ /* 0x040fe40007fde0ff */
[-C--:B------:R-:W-:Y:S01]  /*49a0*/  LEA.HI.X.SX32 R91, R68, R3.reuse, 0x1, P5 ;  /* 0x00000003445b7211 */ /* 0x080fe200028f0eff */
[----:B------:R-:W-:Y:S01]  /*49b0*/  VIADD R70, R4, UR6 ;  /* 0x0000000604467c36 */ /* 0x000fe20008000000 */
[----:B------:R-:W-:-:S02]  /*49c0*/  LEA.HI.X.SX32 R75, R69, R3, 0x1, P6 ;  /* 0x00000003454b7211 */ /* 0x000fc400030f0eff */
[-C--:B------:R-:W-:Y:S01]  /*49d0*/  IADD3 R76, P3, PT, R4, R0.reuse, RZ ;  /* 0x00000000044c7210 */ /* 0x080fe20007f7e0ff */
[C---:B------:R-:W-:Y:S01]  /*49e0*/  VIADD R5, R70.reuse, UR6 ;  /* 0x0000000646057c36 */ /* 0x040fe20008000000 */
[-C--:B------:R-:W-:Y:S02]  /*49f0*/  IADD3 R72, P6, PT, R70, R0.reuse, RZ ;  /* 0x0000000046487210 */ /* 0x080fe40007fde0ff */
[----:B------:R-:W-:Y:S01]  /*4a00*/  ISETP.LT.AND P5, PT, R2, UR19, !P0 ;  /* 0x0000001302007c0c */ /* 0x000fe2000c7a1270 */
[----:B------:R-:W-:Y:S01]  /*4a10*/  VIADD R69, R5, UR6 ;  /* 0x0000000605457c36 */ /* 0x000fe20008000000 */
[-C--:B------:R-:W-:Y:S02]  /*4a20*/  LEA.HI.X.SX32 R73, R70, R3.reuse, 0x1, P6 ;  /* 0x0000000346497211 */ /* 0x080fe400030f0eff */
[----:B------:R-:W-:Y:S01]  /*4a30*/  LEA.HI.X.SX32 R77, R4, R3, 0x1, P3 ;  /* 0x00000003044d7211 */ /* 0x000fe200018f0eff */
[C---:B------:R-:W-:Y:S01]  /*4a40*/  VIADD R92, R69.reuse, UR6 ;  /* 0x00000006455c7c36 */ /* 0x040fe20008000000 */
[----:B------:R-:W-:-:S02]  /*4a50*/  IADD3 R68, P6, PT, R69, R0, RZ ;  /* 0x0000000045447210 */ /* 0x000fc40007fde0ff */
[-C--:B------:R-:W-:Y:S02]  /*4a60*/  IADD3 R70, P3, PT, R5, R0.reuse, RZ ;  /* 0x0000000005467210 */ /* 0x080fe40007f7e0ff */
[-C--:B------:R-:W-:Y:S02]  /*4a70*/  LEA.HI.X.SX32 R69, R69, R3.reuse, 0x1, P6 ;  /* 0x0000000345457211 */ /* 0x080fe400030f0eff */
[----:B------:R-:W-:Y:S01]  /*4a80*/  LEA.HI.X.SX32 R71, R5, R3, 0x1, P3 ;  /* 0x0000000305477211 */ /* 0x000fe200018f0eff */
[----:B------:R0:W-:Y:S01]  /*4a90*/  @P5 STG.E.U8 desc[UR20][R78.64], R93 ;  /* 0x0000005d4e005986 */ /* 0x0001e2000c101114 */
[----:B------:R-:W-:Y:S02]  /*4aa0*/  ISETP.LT.AND P6, PT, R95, UR19, !P0 ;  /* 0x000000135f007c0c */ /* 0x000fe4000c7c1270 */
[----:B------:R-:W-:Y:S02]  /*4ab0*/  IADD3 R4, P3, PT, R92, R0, RZ ;  /* 0x000000005c047210 */ /* 0x000fe40007f7e0ff */
[----:B------:R-:W-:-:S02]  /*4ac0*/  PRMT R95, R93, 0x9910, RZ ;  /* 0x000099105d5f7816 */ /* 0x000fc400000000ff */
[C---:B------:R-:W-:Y:S01]  /*4ad0*/  LEA.HI.X.SX32 R5, R92.reuse, R3, 0x1, P3 ;  /* 0x000000035c057211 */ /* 0x040fe200018f0eff */
[----:B------:R-:W-:Y:S01]  /*4ae0*/  VIADD R92, R92, UR6 ;  /* 0x000000065c5c7c36 */ /* 0x000fe20008000000 */
[----:B------:R-:W-:Y:S02]  /*4af0*/  SHF.R.S32.HI R95, RZ, 0x8, R95 ;  /* 0x00000008ff5f7819 */ /* 0x000fe4000001145f */
[----:B------:R-:W-:Y:S01]  /*4b00*/  ISETP.LT.AND P5, PT, R6, UR19, !P0 ;  /* 0x0000001306007c0c */ /* 0x000fe2000c7a1270 */
[----:B------:R-:W-:Y:S01]  /*4b10*/  VIADD R6, R2, 0x6 ;  /* 0x0000000602067836 */ /* 0x000fe20000000000 */
[----:B------:R-:W-:Y:S01]  /*4b20*/  ISETP.LT.AND P3, PT, R94, UR19, !P0 ;  /* 0x000000135e007c0c */ /* 0x000fe2000c761270 */
[----:B------:R-:W-:Y:S01]  /*4b30*/  @P2 STG.E.U8 desc[UR20][R80.64], R95 ;  /* 0x0000005f50002986 */ /* 0x000fe2000c101114 */
[----:B------:R-:W-:Y:S01]  /*4b40*/  PRMT R94, R7, 0x9910, RZ ;  /* 0x00009910075e7816 */ /* 0x000fe200000000ff */
[----:B------:R-:W-:Y:S01]  /*4b50*/  VIADD R10, R92, UR6 ;  /* 0x000000065c0a7c36 */ /* 0x000fe20008000000 */
[----:B------:R-:W-:Y:S01]  /*4b60*/  ISETP.LT.AND P2, PT, R6, UR19, !P0 ;  /* 0x0000001306007c0c */ /* 0x000fe2000c741270 */
[----:B------:R2:W-:Y:S01]  /*4b70*/  @P4 STG.E.U8 desc[UR20][R82.64], R7 ;  /* 0x0000000752004986 */ /* 0x0005e2000c101114 */
[----:B------:R-:W-:Y:S01]  /*4b80*/  ISETP.LT.AND P4, PT, R8, UR19, !P0 ;  /* 0x0000001308007c0c */ /* 0x000fe2000c781270 */
[----:B------:R-:W-:Y:S01]  /*4b90*/  IMAD.MOV.U32 R6, RZ, RZ, R94 ;  /* 0x000000ffff067224 */ /* 0x000fe200078e005e */
[----:B------:R-:W-:-:S02]  /*4ba0*/  PRMT R8, R9, 0x9910, RZ ;  /* 0x0000991009087816 */ /* 0x000fc400000000ff */
[----:B------:R-:W-:Y:S01]  /*4bb0*/  F2FP.SATFINITE.E4M3.F32.PACK_AB_MERGE_C R13, R13, R12, RZ ;  /* 0x0000000c0d0d723e */ /* 0x000fe200048070ff */
[C---:B------:R-:W-:Y:S01]  /*4bc0*/  VIADD R12, R2.reuse, 0x11 ;  /* 0x00000011020c7836 */ /* 0x040fe20000000000 */
[----:B0-----:R-:W-:Y:S01]  /*4bd0*/  SHF.R.S32.HI R79, RZ, 0x8, R6 ;  /* 0x00000008ff4f7819 */ /* 0x001fe20000011406 */
[C---:B------:R-:W-:Y:S01]  /*4be0*/  VIADD R6, R2.reuse, 0x8 ;  /* 0x0000000802067836 */ /* 0x040fe20000000000 */
[----:B------:R-:W-:Y:S01]  /*4bf0*/  F2FP.SATFINITE.E4M3.F32.PACK_AB_MERGE_C R15, R15, R14, RZ ;  /* 0x0000000e0f0f723e */ /* 0x000fe200048070ff */
[----:B------:R-:W-:Y:S01]  /*4c00*/  VIADD R14, R2, 0x3e ;  /* 0x0000003e020e7836 */ /* 0x000fe20000000000 */
[----:B------:R-:W-:Y:S01]  /*4c10*/  F2FP.SATFINITE.E4M3.F32.PACK_AB_MERGE_C R17, R17, R16, RZ ;  /* 0x000000101111723e */ /* 0x000fe200048070ff */
[----:B------:R-:W-:Y:S01]  /*4c20*/  @P6 STG.E.U8 desc[UR20][R84.64], R79 ;  /* 0x0000004f54006986 */ /* 0x000fe2000c101114 */
[----:B------:R-:W-:Y:S01]  /*4c30*/  ISETP.LT.AND P6, PT, R6, UR19, !P0 ;  /* 0x0000001306007c0c */ /* 0x000fe2000c7c1270 */
[----:B------:R-:W-:Y:S01]  /*4c40*/  IMAD.MOV.U32 R6, RZ, RZ, R8 ;  /* 0x000000ffff067224 */ /* 0x000fe200078e0008 */
[----:B------:R-:W-:Y:S01]  /*4c50*/  F2FP.SATFINITE.E4M3.F32.PACK_AB_MERGE_C R19, R19, R18, RZ ;  /* 0x000000121313723e */ /* 0x000fe200048070ff */
[----:B------:R-:W-:Y:S01]  /*4c60*/  VIADD R8, R2, 0x9 ;  /* 0x0000000902087836 */ /* 0x000fe20000000000 */
[----:B------:R0:W-:Y:S01]  /*4c70*/  @P3 STG.E.U8 desc[UR20][R86.64], R9 ;  /* 0x0000000956003986 */ /* 0x0001e2000c101114 */
[----:B------:R-:W-:-:S02]  /*4c80*/  F2FP.SATFINITE.E4M3.F32.PACK_AB_MERGE_C R21, R21, R20, RZ ;  /* 0x000000141515723e */ /* 0x000fc400048070ff */
[----:B--2---:R-:W-:Y:S01]  /*4c90*/  SHF.R.S32.HI R7, RZ, 0x8, R6 ;  /* 0x00000008ff077819 */ /* 0x004fe20000011406 */
[----:B------:R-:W-:Y:S01]  /*4ca0*/  VIADD R6, R2, 0xa ;  /* 0x0000000a02067836 */ /* 0x000fe20000000000 */
[----:B------:R-:W-:Y:S02]  /*4cb0*/  ISETP.LT.AND P3, PT, R8, UR19, !P0 ;  /* 0x0000001308007c0c */ /* 0x000fe4000c761270 */
[----:B------:R-:W-:Y:S01]  /*4cc0*/  PRMT R8, R11, 0x9910, RZ ;  /* 0x000099100b087816 */ /* 0x000fe200000000ff */
[----:B------:R2:W-:Y:S01]  /*4cd0*/  @P5 STG.E.U8 desc[UR20][R88.64], R7 ;  /* 0x0000000758005986 */ /* 0x0005e2000c101114 */
[----:B------:R-:W-:Y:S02]  /*4ce0*/  ISETP.LT.AND P5, PT, R6, UR19, !P0 ;  /* 0x0000001306007c0c */ /* 0x000fe4000c7a1270 */
[----:B------:R-:W-:Y:S01]  /*4cf0*/  F2FP.SATFINITE.E4M3.F32.PACK_AB_MERGE_C R23, R23, R22, RZ ;  /* 0x000000161717723e */ /* 0x000fe200048070ff */
[----:B------:R-:W-:Y:S01]  /*4d00*/  IMAD.MOV.U32 R6, RZ, RZ, R8 ;  /* 0x000000ffff067224 */ /* 0x000fe200078e0008 */
[----:B------:R3:W-:Y:S01]  /*4d10*/  @P2 STG.E.U8 desc[UR20][R90.64], R11 ;  /* 0x0000000b5a002986 */ /* 0x0007e2000c101114 */
[----:B------:R-:W-:Y:S01]  /*4d20*/  VIADD R8, R2, 0xb ;  /* 0x0000000b02087836 */ /* 0x000fe20000000000 */
[----:B------:R-:W-:-:S02]  /*4d30*/  F2FP.SATFINITE.E4M3.F32.PACK_AB_MERGE_C R25, R25, R24, RZ ;  /* 0x000000181919723e */ /* 0x000fc400048070ff */
[----:B0-----:R-:W-:Y:S01]  /*4d40*/  SHF.R.S32.HI R9, RZ, 0x8, R6 ;  /* 0x00000008ff097819 */ /* 0x001fe20000011406 */
[----:B------:R-:W-:Y:S01]  /*4d50*/  VIADD R6, R2, 0xc ;  /* 0x0000000c02067836 */ /* 0x000fe20000000000 */
[----:B------:R-:W-:Y:S02]  /*4d60*/  ISETP.LT.AND P2, PT, R8, UR19, !P0 ;  /* 0x0000001308007c0c */ /* 0x000fe4000c741270 */
[----:B------:R-:W-:Y:S01]  /*4d70*/  PRMT R8, R13, 0x9910, RZ ;  /* 0x000099100d087816 */ /* 0x000fe200000000ff */
[----:B------:R0:W-:Y:S01]  /*4d80*/  @P4 STG.E.U8 desc[UR20][R74.64], R9 ;  /* 0x000000094a004986 */ /* 0x0001e2000c101114 */
[----:B------:R-:W-:Y:S01]  /*4d90*/  ISETP.LT.AND P4, PT, R6, UR19, !P0 ;  /* 0x0000001306007c0c */ /* 0x000fe2000c781270 */
[C---:B------:R-:W-:Y:S01]  /*4da0*/  VIADD R6, R2.reuse, 0xd ;  /* 0x0000000d02067836 */ /* 0x040fe20000000000 */
[----:B------:R-:W-:Y:S01]  /*4db0*/  F2FP.SATFINITE.E4M3.F32.PACK_AB_MERGE_C R27, R27, R26, RZ ;  /* 0x0000001a1b1b723e */ /* 0x000fe200048070ff */
[----:B--2---:R-:W-:Y:S01]  /*4dc0*/  IMAD.MOV.U32 R7, RZ, RZ, R8 ;  /* 0x000000ffff077224 */ /* 0x004fe200078e0008 */
[----:B------:R2:W-:Y:S01]  /*4dd0*/  @P6 STG.E.U8 desc[UR20][R76.64], R13 ;  /* 0x0000000d4c006986 */ /* 0x0005e2000c101114 */
[----:B------:R-:W-:Y:S01]  /*4de0*/  PRMT R8, R15, 0x9910, RZ ;  /* 0x000099100f087816 */ /* 0x000fe200000000ff */
[----:B---3--:R-:W-:Y:S01]  /*4df0*/  VIADD R11, R2, 0x12 ;  /* 0x00000012020b7836 */ /* 0x008fe20000000000 */
[----:B------:R-:W-:Y:S01]  /*4e00*/  ISETP.LT.AND P6, PT, R6, UR19, !P0 ;  /* 0x0000001306007c0c */ /* 0x000fe2000c7c1270 */
[----:B------:R-:W-:Y:S01]  /*4e10*/  VIADD R6, R2, 0xe ;  /* 0x0000000e02067836 */ /* 0x000fe20000000000 */
[----:B------:R-:W-:Y:S01]  /*4e20*/  SHF.R.S32.HI R7, RZ, 0x8, R7 ;  /* 0x00000008ff077819 */ /* 0x000fe20000011407 */
[----:B0-----:R-:W-:Y:S01]  /*4e30*/  IMAD.MOV.U32 R9, RZ, RZ, R8 ;  /* 0x000000ffff097224 */ /* 0x001fe200078e0008 */
[----:B------:R-:W-:-:S03]  /*4e40*/  F2FP.SATFINITE.E4M3.F32.PACK_AB_MERGE_C R29, R29, R28, RZ ;  /* 0x0000001c1d1d723e */ /* 0x000fc600048070ff */
[----:B------:R0:W-:Y:S01]  /*4e50*/  @P3 STG.E.U8 desc[UR20][R72.64], R7 ;  /* 0x0000000748003986 */ /* 0x0001e2000c101114 */
[----:B------:R-:W-:Y:S01]  /*4e60*/  ISETP.LT.AND P3, PT, R6, UR19, !P0 ;  /* 0x0000001306007c0c */ /* 0x000fe2000c761270 */
[----:B------:R-:W-:Y:S01]  /*4e70*/  VIADD R6, R2, 0xf ;  /* 0x0000000f02067836 */ /* 0x000fe20000000000 */
[----:B------:R-:W-:Y:S01]  /*4e80*/  SHF.R.S32.HI R9, RZ, 0x8, R9 ;  /* 0x00000008ff097819 */ /* 0x000fe20000011409 */
[----:B------:R-:W-:Y:S01]  /*4e90*/  @P5 STG.E.U8 desc[UR20][R70.64], R15 ;  /* 0x0000000f46005986 */ /* 0x000fe2000c101114 */
[----:B--2---:R-:W-:Y:S02]  /*4ea0*/  PRMT R13, R17, 0x9910, RZ ;  /* 0x00009910110d7816 */ /* 0x004fe400000000ff */
[----:B------:R-:W-:Y:S01]  /*4eb0*/  ISETP.LT.AND P5, PT, R6, UR19, !P0 ;  /* 0x0000001306007c0c */ /* 0x000fe2000c7a1270 */
[----:B------:R-:W-:Y:S01]  /*4ec0*/  VIADD R6, R2, 0x10 ;  /* 0x0000001002067836 */ /* 0x000fe20000000000 */
[----:B------:R2:W-:Y:S01]  /*4ed0*/  @P2 STG.E.U8 desc[UR20][R68.64], R9 ;  /* 0x0000000944002986 */ /* 0x0005e2000c101114 */
[----:B------:R-:W-:-:S02]  /*4ee0*/  SHF.R.S32.HI R13, RZ, 0x8, R13 ;  /* 0x00000008ff0d7819 */ /* 0x000fc4000001140d */
[----:B------:R-:W-:Y:S01]  /*4ef0*/  F2FP.SATFINITE.E4M3.F32.PACK_AB_MERGE_C R31, R31, R30, RZ ;  /* 0x0000001e1f1f723e */ /* 0x000fe200048070ff */
[----:B------:R3:W-:Y:S01]  /*4f00*/  @P4 STG.E.U8 desc[UR20][R4.64], R17 ;  /* 0x0000001104004986 */ /* 0x0007e2000c101114 */
[----:B------:R-:W-:Y:S02]  /*4f10*/  ISETP.LT.AND P2, PT, R6, UR19, !P0 ;  /* 0x0000001306007c0c */ /* 0x000fe4000c741270 */
[C---:B------:R-:W-:Y:S02]  /*4f20*/  IADD3 R6, P4, PT, R92.reuse, R0, RZ ;  /* 0x000000005c067210 */ /* 0x040fe40007f9e0ff */
[----:B------:R-:W-:Y:S02]  /*4f30*/  F2FP.SATFINITE.E4M3.F32.PACK_AB_MERGE_C R33, R33, R32, RZ ;  /* 0x000000202121723e */ /* 0x000fe400048070ff */
[----:B0-----:R-:W-:Y:S02]  /*4f40*/  LEA.HI.X.SX32 R7, R92, R3, 0x1, P4 ;  /* 0x000000035c077211 */ /* 0x001fe400020f0eff */
[----:B------:R-:W-:-:S02]  /*4f50*/  IADD3 R8, P4, PT, R10, R0, RZ ;  /* 0x000000000a087210 */ /* 0x000fc40007f9e0ff */
[----:B------:R-:W-:Y:S01]  /*4f60*/  F2FP.SATFINITE.E4M3.F32.PACK_AB_MERGE_C R35, R35, R34, RZ ;  /* 0x000000222323723e */ /* 0x000fe200048070ff */
[----:B------:R0:W-:Y:S01]  /*4f70*/  @P6 STG.E.U8 desc[UR20][R6.64], R13 ;  /* 0x0000000d06006986 */ /* 0x0001e2000c101114 */
[C---:B--2---:R-:W-:Y:S01]  /*4f80*/  LEA.HI.X.SX32 R9, R10.reuse, R3, 0x1, P4 ;  /* 0x000000030a097211 */ /* 0x044fe200020f0eff */
[----:B------:R-:W-:Y:S01]  /*4f90*/  VIADD R10, R10, UR6 ;  /* 0x000000060a0a7c36 */ /* 0x000fe20008000000 */
[----:B------:R-:W-:Y:S02]  /*4fa0*/  ISETP.LT.AND P4, PT, R11, UR19, !P0 ;  /* 0x000000130b007c0c */ /* 0x000fe4000c781270 */
[----:B------:R-:W-:Y:S01]  /*4fb0*/  ISETP.LT.AND P6, PT, R12, UR19, !P0 ;  /* 0x000000130c007c0c */ /* 0x000fe2000c7c1270 */
[----:B------:R2:W-:Y:S01]  /*4fc0*/  @P3 STG.E.U8 desc[UR20][R8.64], R19 ;  /* 0x0000001308003986 */ /* 0x0005e2000c101114 */
[C---:B---3--:R-:W-:Y:S01]  /*4fd0*/  IADD3 R4, P3, PT, R10.reuse, R0, RZ ;  /* 0x000000000a047210 */ /* 0x048fe20007f7e0ff */
[----:B------:R-:W-:Y:S01]  /*4fe0*/  VIADD R11, R10, UR6 ;  /* 0x000000060a0b7c36 */ /* 0x000fe20008000000 */
[----:B------:R-:W-:-:S02]  /*4ff0*/  PRMT R12, R19, 0x9910, RZ ;  /* 0x00009910130c7816 */ /* 0x000fc400000000ff */
[-C--:B------:R-:W-:Y:S01]  /*5000*/  LEA.HI.X.SX32 R5, R10, R3.reuse, 0x1, P3 ;  /* 0x000000030a057211 */ /* 0x080fe200018f0eff */
[C---:B------:R-:W-:Y:S01]  /*5010*/  VIADD R10, R2.reuse, 0x14 ;  /* 0x00000014020a7836 */ /* 0x040fe20000000000 */
[CC--:B0-----:R-:W-:Y:S02]  /*5020*/  IADD3 R6, P3, PT, R11.reuse, R0.reuse, RZ ;  /* 0x000000000b067210 */ /* 0x0c1fe40007f7e0ff */
[----:B------:R-:W-:Y:S01]  /*5030*/  SHF.R.S32.HI R13, RZ, 0x8, R12 ;  /* 0x00000008ff0d7819 */ /* 0x000fe2000001140c */
[----:B------:R-:W-:Y:S01]  /*5040*/  VIADD R12, R2, 0x13 ;  /* 0x00000013020c7836 */ /* 0x000fe20000000000 */
[C---:B------:R-:W-:Y:S01]  /*5050*/  LEA.HI.X.SX32 R7, R11.reuse, R3, 0x1, P3 ;  /* 0x000000030b077211 */ /* 0x040fe200018f0eff */
[----:B------:R-:W-:Y:S01]  /*5060*/  VIADD R11, R11, UR6 ;  /* 0x000000060b0b7c36 */ /* 0x000fe20008000000 */
[----:B------:R-:W-:Y:S01]  /*5070*/  ISETP.LT.AND P3, PT, R10, UR19, !P0 ;  /* 0x000000130a007c0c */ /* 0x000fe2000c761270 */
[----:B------:R0:W-:Y:S01]  /*5080*/  @P5 STG.E.U8 desc[UR20][R4.64], R13 ;  /* 0x0000000d04005986 */ /* 0x0001e2000c101114 */
[----:B------:R-:W-:Y:S01]  /*5090*/  ISETP.LT.AND P5, PT, R12, UR19, !P0 ;  /* 0x000000130c007c0c */ /* 0x000fe2000c7a1270 */
[----:B------:R-:W-:Y:S01]  /*50a0*/  VIADD R10, R11, UR6 ;  /* 0x000000060b0a7c36 */ /* 0x000fe20008000000 */
[----:B------:R-:W-:Y:S01]  /*50b0*/  PRMT R12, R21, 0x9910, RZ ;  /* 0x00009910150c7816 */ /* 0x000fe200000000ff */
[----:B------:R3:W-:Y:S01]  /*50c0*/  @P2 STG.E.U8 desc[UR20][R6.64], R21 ;  /* 0x0000001506002986 */ /* 0x0007e2000c101114 */
[----:B--2---:R-:W-:-:S02]  /*50d0*/  IADD3 R8, P2, PT, R11, R0, RZ ;  /* 0x000000000b087210 */ /* 0x004fc40007f5e0ff */
[----:B------:R-:W-:Y:S02]  /*50e0*/  F2FP.SATFINITE.E4M3.F32.PACK_AB_MERGE_C R37, R37, R36, RZ ;  /* 0x000000242525723e */ /* 0x000fe400048070ff */
[-C--:B------:R-:W-:Y:S01]  /*50f0*/  LEA.HI.X.SX32 R9, R11, R3.reuse, 0x1, P2 ;  /* 0x000000030b097211 */ /* 0x080fe200010f0eff */
[----:B------:R-:W-:Y:S01]  /*5100*/  VIADD R11, R2, 0x16 ;  /* 0x00000016020b7836 */ /* 0x000fe20000000000 */
[----:B------:R-:W-:Y:S02]  /*5110*/  F2FP.SATFINITE.E4M3.F32.PACK_AB_MERGE_C R39, R39, R38, RZ ;  /* 0x000000262727723e */ /* 0x000fe400048070ff */
[-C--:B0-----:R-:W-:Y:S02]  /*5120*/  IADD3 R4, P2, PT, R10, R0.reuse, RZ ;  /* 0x000000000a047210 */ /* 0x081fe40007f5e0ff */
[----:B------:R-:W-:Y:S01]  /*5130*/  SHF.R.S32.HI R13, RZ, 0x8, R12 ;  /* 0x00000008ff0d7819 */ /* 0x000fe2000001140c */
[----:B------:R-:W-:Y:S01]  /*5140*/  VIADD R12, R2, 0x15 ;  /* 0x00000015020c7836 */ /* 0x000fe20000000000 */
[C---:B------:R-:W-:Y:S01]  /*5150*/  LEA.HI.X.SX32 R5, R10.reuse, R3, 0x1, P2 ;  /* 0x000000030a057211 */ /* 0x040fe200010f0eff */
[----:B------:R-:W-:Y:S01]  /*5160*/  VIADD R10, R10, UR6 ;  /* 0x000000060a0a7c36 */ /* 0x000fe20008000000 */
[----:B------:R-:W-:Y:S01]  /*5170*/  ISETP.LT.AND P2, PT, R11, UR19, !P0 ;  /* 0x000000130b007c0c */ /* 0x000fe2000c741270 */
[----:B------:R0:W-:Y:S01]  /*5180*/  @P6 STG.E.U8 desc[UR20][R8.64], R13 ;  /* 0x0000000d08006986 */ /* 0x0001e2000c101114 */
[----:B------:R-:W-:Y:S01]  /*5190*/  ISETP.LT.AND P6, PT, R12, UR19, !P0 ;  /* 0x000000130c007c0c */ /* 0x000fe2000c7c1270 */
[C---:B------:R-:W-:Y:S01]  /*51a0*/  VIADD R11, R10.reuse, UR6 ;  /* 0x000000060a0b7c36 */ /* 0x040fe20008000000 */
[----:B------:R-:W-:Y:S01]  /*51b0*/  PRMT R12, R23, 0x9910, RZ ;  /* 0x00009910170c7816 */ /* 0x000fe200000000ff */
[----:B------:R2:W-:Y:S01]  /*51c0*/  @P4 STG.E.U8 desc[UR20][R4.64], R23 ;  /* 0x0000001704004986 */ /* 0x0005e2000c101114 */
[----:B---3--:R-:W-:-:S02]  /*51d0*/  IADD3 R6, P4, PT, R10, R0, RZ ;  /* 0x000000000a067210 */ /* 0x008fc40007f9e0ff */
[----:B------:R-:W-:Y:S02]  /*51e0*/  F2FP.SATFINITE.E4M3.F32.PACK_AB_MERGE_C R41, R41, R40, RZ ;  /* 0x000000282929723e */ /* 0x000fe400048070ff */
[-C--:B------:R-:W-:Y:S01]  /*51f0*/  LEA.HI.X.SX32 R7, R10, R3.reuse, 0x1, P4 ;  /* 0x000000030a077211 */ /* 0x080fe200020f0eff */
[C---:B------:R-:W-:Y:S01]  /*5200*/  VIADD R10, R2.reuse, 0x18 ;  /* 0x00000018020a7836 */ /* 0x040fe20000000000 */
[----:B------:R-:W-:Y:S02]  /*5210*/  F2FP.SATFINITE.E4M3.F32.PACK_AB_MERGE_C R43, R43, R42, RZ ;  /* 0x0000002a2b2b723e */ /* 0x000fe400048070ff */
        /* <DEDUP_REMOVED lines=79> */
[----:B------:R-:W-:Y:S02]  /*5710*/  PRMT R15, R61, 0x9910, RZ ;  /* 0x000099103d0f7816 */ /* 0x000fe400000000ff */
        /* <DEDUP_REMOVED lines=12> */
[----:B------:R-:W-:Y:S02]  /*57e0*/  SHF.R.S32.HI R15, RZ, 0x8, R15 ;  /* 0x00000008ff0f7819 */ /* 0x000fe4000001140f */
        /* <DEDUP_REMOVED lines=31> */
[----:B------:R-:W-:Y:S02]  /*59e0*/  PRMT R17, R67, 0x9910, RZ ;  /* 0x0000991043117816 */ /* 0x000fe400000000ff */
[-C--:B------:R-:W-:Y:S01]  /*59f0*/  LEA.HI.X.SX32 R9, R10, R3.reuse, 0x1, P2 ;  /* 0x000000030a097211 */ /* 0x080fe200010f0eff */
[C---:B------:R-:W-:Y:S01]  /*5a00*/  VIADD R10, R2.reuse, 0x28 ;  /* 0x00000028020a7836 */ /* 0x040fe20000000000 */
[----:B------:R-:W-:Y:S02]  /*5a10*/  SHF.R.S32.HI R17, RZ, 0x8, R17 ;  /* 0x00000008ff117819 */ /* 0x000fe40000011411 */
        /* <DEDUP_REMOVED lines=11> */
[----:B--2---:R-:W-:-:S04]  /*5ad0*/  IADD3 R6, P4, PT, R11, R0, RZ ;  /* 0x000000000b067210 */ /* 0x004fc80007f9e0ff */
[-C--:B------:R-:W-:Y:S01]  /*5ae0*/  LEA.HI.X.SX32 R7, R11, R3.reuse, 0x1, P4 ;  /* 0x000000030b077211 */ /* 0x080fe200020f0eff */
[----:B------:R-:W-:Y:S01]  /*5af0*/  VIADD R11, R2, 0x2a ;  /* 0x0000002a020b7836 */ /* 0x000fe20000000000 */
        /* <DEDUP_REMOVED lines=11> */
[----:B---3--:R-:W-:-:S04]  /*5bb0*/  IADD3 R4, P3, PT, R10, R0, RZ ;  /* 0x000000000a047210 */ /* 0x008fc80007f7e0ff */
        /* <DEDUP_REMOVED lines=114> */
[C---:B0-----:R-:W-:Y:S02]  /*62e0*/  IADD3 R8, P4, PT, R11.reuse, R0, RZ ;  /* 0x000000000b087210 */ /* 0x041fe40007f9e0ff */
[----:B------:R-:W-:Y:S01]  /*62f0*/  SHF.R.S32.HI R13, RZ, 0x8, R12 ;  /* 0x00000008ff0d7819 */ /* 0x000fe2000001140c */
[----:B------:R-:W-:Y:S01]  /*6300*/  VIADD R12, R2, 0x3b ;  /* 0x0000003b020c7836 */ /* 0x000fe20000000000 */
[C---:B------:R-:W-:Y:S01]  /*6310*/  LEA.HI.X.SX32 R9, R11.reuse, R3, 0x1, P4 ;  /* 0x000000030b097211 */ /* 0x040fe200020f0eff */
[----:B------:R-:W-:Y:S01]  /*6320*/  VIADD R11, R11, UR6 ;  /* 0x000000060b0b7c36 */ /* 0x000fe20008000000 */
[----:B------:R-:W-:Y:S01]  /*6330*/  ISETP.LT.AND P4, PT, R10, UR19, !P0 ;  /* 0x000000130a007c0c */ /* 0x000fe2000c781270 */
[----:B------:R0:W-:Y:S01]  /*6340*/  @P5 STG.E.U8 desc[UR20][R6.64], R13 ;  /* 0x0000000d06005986 */ /* 0x0001e2000c101114 */
[----:B------:R-:W-:Y:S01]  /*6350*/  ISETP.LT.AND P5, PT, R12, UR19, !P0 ;  /* 0x000000130c007c0c */ /* 0x000fe2000c7a1270 */
[----:B------:R-:W-:-:S02]  /*6360*/  VIADD R10, R11, UR6 ;  /* 0x000000060b0a7c36 */ /* 0x000fc40008000000 */
[----:B------:R3:W-:Y:S01]  /*6370*/  @P3 STG.E.U8 desc[UR20][R8.64], R61 ;  /* 0x0000003d08003986 */ /* 0x0007e2000c101114 */
[----:B--2---:R-:W-:Y:S01]  /*6380*/  IADD3 R4, P3, PT, R11, R0, RZ ;  /* 0x000000000b047210 */ /* 0x004fe20007f7e0ff */
[----:B------:R-:W-:-:S03]  /*6390*/  VIADD R12, R2, 0x3d ;  /* 0x0000003d020c7836 */ /* 0x000fc60000000000 */
[----:B------:R-:W-:Y:S01]  /*63a0*/  LEA.HI.X.SX32 R5, R11, R3, 0x1, P3 ;  /* 0x000000030b057211 */ /* 0x000fe200018f0eff */
[C---:B------:R-:W-:Y:S01]  /*63b0*/  VIADD R11, R10.reuse, UR6 ;  /* 0x000000060a0b7c36 */ /* 0x040fe20008000000 */
[----:B0-----:R-:W-:-:S03]  /*63c0*/  IADD3 R6, P3, PT, R10, R0, RZ ;  /* 0x000000000a067210 */ /* 0x001fc60007f7e0ff */
[----:B------:R0:W-:Y:S01]  /*63d0*/  @P6 STG.E.U8 desc[UR20][R4.64], R15 ;  /* 0x0000000f04006986 */ /* 0x0001e2000c101114 */
[-C--:B------:R-:W-:Y:S02]  /*63e0*/  LEA.HI.X.SX32 R7, R10, R3.reuse, 0x1, P3 ;  /* 0x000000030a077211 */ /* 0x080fe400018f0eff */
[----:B------:R-:W-:Y:S01]  /*63f0*/  ISETP.LT.AND P3, PT, R12, UR19, !P0 ;  /* 0x000000130c007c0c */ /* 0x000fe2000c761270 */
[C---:B------:R-:W-:Y:S01]  /*6400*/  VIADD R12, R11.reuse, UR6 ;  /* 0x000000060b0c7c36 */ /* 0x040fe20008000000 */
[CC--:B---3--:R-:W-:Y:S01]  /*6410*/  IADD3 R8, P6, PT, R11.reuse, R0.reuse, RZ ;  /* 0x000000000b087210 */ /* 0x0c8fe20007fde0ff */
[----:B------:R2:W-:Y:S01]  /*6420*/  @P2 STG.E.U8 desc[UR20][R6.64], R63 ;  /* 0x0000003f06002986 */ /* 0x0005e2000c101114 */
[----:B------:R-:W-:Y:S01]  /*6430*/  ISETP.LT.AND P2, PT, R14, UR19, !P0 ;  /* 0x000000130e007c0c */ /* 0x000fe2000c741270 */
[----:B------:R-:W-:Y:S01]  /*6440*/  VIADD R13, R12, UR6 ;  /* 0x000000060c0d7c36 */ /* 0x000fe20008000000 */
[----:B------:R-:W-:Y:S01]  /*6450*/  LEA.HI.X.SX32 R9, R11, R3, 0x1, P6 ;  /* 0x000000030b097211 */ /* 0x000fe200030f0eff */
[----:B------:R-:W-:Y:S01]  /*6460*/  VIADD R14, R2, 0x3f ;  /* 0x0000003f020e7836 */ /* 0x000fe20000000000 */
[----:B------:R-:W-:Y:S01]  /*6470*/  IADD3 R10, P6, PT, R12, R0, RZ ;  /* 0x000000000c0a7210 */ /* 0x000fe20007fde0ff */
[----:B------:R-:W-:Y:S01]  /*6480*/  VIADD R2, R13, UR6 ;  /* 0x000000060d027c36 */ /* 0x000fe20008000000 */
[----:B0-----:R-:W-:-:S02]  /*6490*/  PRMT R15, R65, 0x9910, RZ ;  /* 0x00009910410f7816 */ /* 0x001fc400000000ff */
[-C--:B------:R-:W-:Y:S01]  /*64a0*/  LEA.HI.X.SX32 R11, R12, R3.reuse, 0x1, P6 ;  /* 0x000000030c0b7211 */ /* 0x080fe200030f0eff */
[C---:B------:R-:W-:Y:S01]  /*64b0*/  VIADD R12, R2.reuse, UR6 ;  /* 0x00000006020c7c36 */ /* 0x040fe20008000000 */
[-C--:B------:R-:W-:Y:S02]  /*64c0*/  IADD3 R4, P6, PT, R13, R0.reuse, RZ ;  /* 0x000000000d047210 */ /* 0x080fe40007fde0ff */
[----:B--2---:R-:W-:Y:S02]  /*64d0*/  PRMT R63, R63, 0x9910, RZ ;  /* 0x000099103f3f7816 */ /* 0x004fe400000000ff */
[----:B------:R-:W-:Y:S02]  /*64e0*/  LEA.HI.X.SX32 R5, R13, R3, 0x1, P6 ;  /* 0x000000030d057211 */ /* 0x000fe400030f0eff */
[----:B------:R-:W-:Y:S01]  /*64f0*/  IADD3 R6, P6, PT, R2, R0, RZ ;  /* 0x0000000002067210 */ /* 0x000fe20007fde0ff */
[----:B------:R-:W-:Y:S01]  /*6500*/  IMAD.MOV.U32 R13, RZ, RZ, R63 ;  /* 0x000000ffff0d7224 */ /* 0x000fe200078e003f */
[----:B------:R-:W-:-:S02]  /*6510*/  ISETP.LT.AND P0, PT, R14, UR19, !P0 ;  /* 0x000000130e007c0c */ /* 0x000fc4000c701270 */
[-C--:B------:R-:W-:Y:S02]  /*6520*/  LEA.HI.X.SX32 R7, R2, R3.reuse, 0x1, P6 ;  /* 0x0000000302077211 */ /* 0x080fe400030f0eff */
[C---:B------:R-:W-:Y:S02]  /*6530*/  IADD3 R2, P6, PT, R12.reuse, R0, RZ ;  /* 0x000000000c027210 */ /* 0x040fe40007fde0ff */
[----:B------:R-:W-:Y:S02]  /*6540*/  SHF.R.S32.HI R13, RZ, 0x8, R13 ;  /* 0x00000008ff0d7819 */ /* 0x000fe4000001140d */
[----:B------:R-:W-:Y:S02]  /*6550*/  SHF.R.S32.HI R15, RZ, 0x8, R15 ;  /* 0x00000008ff0f7819 */ /* 0x000fe4000001140f */
[----:B------:R-:W-:Y:S01]  /*6560*/  LEA.HI.X.SX32 R3, R12, R3, 0x1, P6 ;  /* 0x000000030c037211 */ /* 0x000fe200030f0eff */
[----:B------:R0:W-:Y:S04]  /*6570*/  @P5 STG.E.U8 desc[UR20][R8.64], R13 ;  /* 0x0000000d08005986 */ /* 0x0001e8000c101114 */
[----:B------:R0:W-:Y:S04]  /*6580*/  @P4 STG.E.U8 desc[UR20][R10.64], R65 ;  /* 0x000000410a004986 */ /* 0x0001e8000c101114 */
[----:B------:R0:W-:Y:S04]  /*6590*/  @P3 STG.E.U8 desc[UR20][R4.64], R15 ;  /* 0x0000000f04003986 */ /* 0x0001e8000c101114 */
[----:B------:R0:W-:Y:S04]  /*65a0*/  @P2 STG.E.U8 desc[UR20][R6.64], R67 ;  /* 0x0000004306002986 */ /* 0x0001e8000c101114 */
[----:B------:R0:W-:Y:S01]  /*65b0*/  @P0 STG.E.U8 desc[UR20][R2.64], R17 ;  /* 0x0000001102000986 */ /* 0x0001e2000c101114 */
[----:B-1----:R-:W-:Y:S06]  /*65c0*/  BAR.SYNC.DEFER_BLOCKING 0x0 ;  /* 0x0000000000007b1d */ /* 0x002fec0000010000 */
[----:B------:R-:W-:Y:S05]  /*65d0*/  @P1 BRA `(.L_x_19) ;  /* 0x0000000000a01947 */ /* 0x000fea0003800000 */
[----:B------:R-:W1:Y:S01]  /*65e0*/  S2UR UR5, SR_CgaCtaId ;  /* 0x00000000000579c3 */ /* 0x000e620000008800 */
[----:B------:R-:W-:Y:S01]  /*65f0*/  NOP ;  /* 0x0000000000007918 */ /* 0x000fe20000000000 */
[----:B------:R-:W-:Y:S01]  /*6600*/  UMOV UR4, 0x50 ;  /* 0x0000005000047882 */ /* 0x000fe20000000000 */
[----:B------:R-:W-:Y:S02]  /*6610*/  IMAD.U32 R0, RZ, RZ, UR15 ;  /* 0x0000000fff007e24 */ /* 0x000fe4000f8e00ff */
[----:B0-----:R-:W-:Y:S02]  /*6620*/  IMAD.MOV.U32 R3, RZ, RZ, 0x3 ;  /* 0x00000003ff037424 */ /* 0x001fe400078e00ff */
[----:B------:R-:W-:Y:S01]  /*6630*/  IMAD.MOV.U32 R7, RZ, RZ, 0x1 ;  /* 0x00000001ff077424 */ /* 0x000fe200078e00ff */
[----:B------:R-:W-:-:S04]  /*6640*/  LOP3.LUT R0, R0, 0xffff, RZ, 0xc0, !PT ;  /* 0x0000ffff00007812 */ /* 0x000fc800078ec0ff */
[----:B------:R-:W-:-:S05]  /*6650*/  SHF.R.U32.HI R0, RZ, 0x5, R0 ;  /* 0x00000005ff007819 */ /* 0x000fca0000011600 */
[----:B------:R-:W-:Y:S01]  /*6660*/  VIADD R2, R0, 0x10 ;  /* 0x0000001000027836 */ /* 0x000fe20000000000 */
[----:B------:R-:W-:Y:S01]  /*6670*/  SHF.L.U32 R0, R3, R0, RZ ;  /* 0x0000000003007219 */ /* 0x000fe200000006ff */
[----:B-1----:R-:W-:-:S03]  /*6680*/  ULEA UR6, UR5, UR4, 0x18 ;  /* 0x0000000405067291 */ /* 0x002fc6000f8ec0ff */
[----:B------:R-:W-:-:S04]  /*6690*/  SHF.L.U32 R3, R7, R2, RZ ;  /* 0x0000000207037219 */ /* 0x000fc800000006ff */
[----:B------:R-:W-:Y:S02]  /*66a0*/  LOP3.LUT R0, R3, R0, RZ, 0xfc, !PT ;  /* 0x0000000003007212 */ /* 0x000fe400078efcff */
[----:B------:R-:W0:Y:S02]  /*66b0*/  LDS R5, [UR6] ;  /* 0x00000006ff057984 */ /* 0x000e240008000800 */
[C---:B------:R-:W-:Y:S02]  /*66c0*/  LOP3.LUT R2, R0.reuse, 0xffff, RZ, 0xc0, !PT ;  /* 0x0000ffff00027812 */ /* 0x040fe400078ec0ff */
[----:B0-----:R-:W-:-:S04]  /*66d0*/  LOP3.LUT R3, R0, 0xffff, R5, 0x80, !PT ;  /* 0x0000ffff00037812 */ /* 0x001fc800078e8005 */
[----:B------:R-:W-:-:S13]  /*66e0*/  ISETP.NE.AND P0, PT, R3, R2, PT ;  /* 0x000000020300720c */ /* 0x000fda0003f05270 */
[----:B------:R-:W-:Y:S05]  /*66f0*/  @P0 BRA `(.L_x_20) ;  /* 0x0000000000500947 */ /* 0x000fea0003800000 */
[----:B------:R-:W-:Y:S02]  /*6700*/  SHF.R.U32.HI R5, RZ, 0x10, R5 ;  /* 0x00000010ff057819 */ /* 0x000fe40000011605 */
[----:B------:R-:W-:-:S04]  /*6710*/  SHF.R.U32.HI R2, RZ, 0x10, R0 ;  /* 0x00000010ff027819 */ /* 0x000fc80000011600 */
[----:B------:R-:W-:-:S04]  /*6720*/  LOP3.LUT R5, R5, R2, RZ, 0xc0, !PT ;  /* 0x0000000205057212 */ /* 0x000fc800078ec0ff */
[----:B------:R-:W-:-:S13]  /*6730*/  ISETP.NE.AND P0, PT, R5, R2, PT ;  /* 0x000000020500720c */ /* 0x000fda0003f05270 */
[----:B------:R-:W-:Y:S05]  /*6740*/  @P0 BRA `(.L_x_21) ;  /* 0x0000000000300947 */ /* 0x000fea0003800000 */
[----:B------:R-:W-:Y:S01]  /*6750*/  R2UR UR4, R0 ;  /* 0x00000000000472ca */ /* 0x000fe200000e0000 */
[----:B------:R-:W-:Y:S01]  /*6760*/  VOTEU.ANY UR5, UPT, PT ;  /* 0x0000000000057886 */ /* 0x000fe200038e0100 */
[----:B------:R-:W0:Y:S01]  /*6770*/  S2R R0, SR_LANEID ;  /* 0x0000000000007919 */ /* 0x000e220000000000 */
[----:B------:R-:W-:-:S10]  /*6780*/  UFLO.U32 UR5, UR5 ;  /* 0x00000005000572bd */ /* 0x000fd400080e0000 */
[----:B------:R-:W-:-:S06]  /*6790*/  ULOP3.LUT UR4, URZ, UR4, URZ, 0x33, !UPT ;  /* 0x00000004ff047292 */ /* 0x000fcc000f8e33ff */
[----:B------:R-:W-:-:S04]  /*67a0*/  IMAD.U32 R2, RZ, RZ, UR4 ;  /* 0x00000004ff027e24 */ /* 0x000fc8000f8e00ff */
[----:B------:R-:W1:Y:S02]  /*67b0*/  REDUX UR7, R2 ;  /* 0x00000000020773c4 */ /* 0x000e640000000000 */
[----:B------:R2:W-:Y:S01]  /*67c0*/  UTCATOMSWS.AND URZ, UR4 ;  /* 0x0000000400ff79e3 */ /* 0x0005e20008000000 */
[----:B0-----:R-:W-:Y:S01]  /*67d0*/  ISETP.EQ.U32.AND P0, PT, R0, UR5, PT ;  /* 0x0000000500007c0c */ /* 0x001fe2000bf02070 */
[----:B-1----:R-:W-:-:S12]  /*67e0*/  IMAD.U32 R0, RZ, RZ, UR7 ;  /* 0x00000007ff007e24 */ /* 0x002fd8000f8e00ff */
[----:B------:R2:W-:Y:S01]  /*67f0*/  @P0 ATOMS.AND RZ, [UR6], R0 ;  /* 0x00000000ffff098c */ /* 0x0005e2000a800006 */
[----:B------:R-:W-:Y:S05]  /*6800*/  BRA `(.L_x_19) ;  /* 0x0000000000147947 */ /* 0x000fea0003800000 */
.L_x_21:
[----:B------:R-:W-:-:S07]  /*6810*/  MOV R2, 0x6830 ;  /* 0x0000683000027802 */ /* 0x000fce0000000f00 */
[----:B------:R-:W-:Y:S05]  /*6820*/  CALL.REL.NOINC `($__internal_0_$__cuda_sm10x_tcgen05_guardrail_trap_col_being_dealloced_not_returned_by_alloc) ;  /* 0x00000000005c7944 */ /* 0x000fea0003c00000 */
[----:B------:R-:W-:Y:S05]  /*6830*/  BRA `(.L_x_19) ;  /* 0x0000000000087947 */ /* 0x000fea0003800000 */
.L_x_20:
[----:B------:R-:W-:-:S07]  /*6840*/  MOV R2, 0x6860 ;  /* 0x0000686000027802 */ /* 0x000fce0000000f00 */
[----:B------:R-:W-:Y:S05]  /*6850*/  CALL.REL.NOINC `($__internal_2_$__cuda_sm10x_tcgen05_guardrail_trap_unallocated_columns_being_dealloced) ;  /* 0x0000000000687944 */ /* 0x000fea0003c00000 */
.L_x_19:
[----:B------:R-:W-:Y:S01]  /*6860*/  NOP ;  /* 0x0000000000007918 */ /* 0x000fe20000000000 */
[----:B--2---:R-:W-:Y:S05]  /*6870*/  EXIT ;  /* 0x000000000000794d */ /* 0x004fea0003800000 */
.L_x_7:
[----:B------:R-:W-:-:S07]  /*6880*/  IMAD.MOV.U32 R3, RZ, RZ, R2 ;  /* 0x000000ffff037224 */ /* 0x000fce00078e0002 */
.L_x_22:
[----:B-1----:R1:W2:Y:S02]  /*6890*/  SYNCS.PHASECHK.TRANS64.TRYWAIT P2, [R7+URZ], R3 ;  /* 0x00000003070075a7 */ /* 0x0022a400080411ff */
[----:B--2---:R-:W-:Y:S05]  /*68a0*/  @!P2 NANOSLEEP.SYNCS 0x989680 ;  /* 0x009896800000a95d */ /* 0x004fea0003900000 */
[----:B------:R-:W2:Y:S02]  /*68b0*/  @!P2 SYNCS.PHASECHK.TRANS64 P2, [R7+URZ], R3 ;  /* 0x000000030700a5a7 */ /* 0x000ea400080410ff */
[----:B--2---:R-:W-:Y:S05]  /*68c0*/  @!P2 BRA `(.L_x_22) ;  /* 0xfffffffc00f0a947 */ /* 0x004fea000383ffff */
[----:B------:R-:W-:Y:S05]  /*68d0*/  BRA `(.L_x_6) ;  /* 0xffffff9800907947 */ /* 0x000fea000383ffff */
.L_x_10:
[----:B------:R-:W-:-:S07]  /*68e0*/  IMAD.MOV.U32 R3, RZ, RZ, R2 ;  /* 0x000000ffff037224 */ /* 0x000fce00078e0002 */
.L_x_23:
[----:B-1----:R1:W2:Y:S02]  /*68f0*/  SYNCS.PHASECHK.TRANS64.TRYWAIT P0, [R9+URZ], R3 ;  /* 0x00000003090075a7 */ /* 0x0022a400080011ff */
[----:B--2---:R-:W-:Y:S05]  /*6900*/  @!P0 NANOSLEEP.SYNCS 0x989680 ;  /* 0x009896800000895d */ /* 0x004fea0003900000 */
[----:B------:R-:W2:Y:S02]  /*6910*/  @!P0 SYNCS.PHASECHK.TRANS64 P0, [R9+URZ], R3 ;  /* 0x00000003090085a7 */ /* 0x000ea400080010ff */
[----:B--2---:R-:W-:Y:S05]  /*6920*/  @!P0 BRA `(.L_x_23) ;  /* 0xfffffffc00f08947 */ /* 0x004fea000383ffff */
[----:B------:R-:W-:Y:S05]  /*6930*/  BRA `(.L_x_9) ;  /* 0xffffff9800f47947 */ /* 0x000fea000383ffff */
.L_x_14:
[----:B------:R-:W1:Y:S02]  /*6940*/  SYNCS.PHASECHK.TRANS64.TRYWAIT P6, [UR11], R64 ;  /* 0x00000040ff0075a7 */ /* 0x000e6400080c110b */
[----:B-1----:R-:W-:Y:S05]  /*6950*/  @!P6 BRA `(.L_x_14) ;  /* 0xfffffffc00f8e947 */ /* 0x002fea000383ffff */
[----:B------:R-:W-:Y:S05]  /*6960*/  BRA `(.L_x_24) ;  /* 0xffffffc800dc7947 */ /* 0x000fea000383ffff */
.L_x_18:
[----:B------:R-:W3:Y:S02]  /*6970*/  SYNCS.PHASECHK.TRANS64.TRYWAIT P0, [UR11], R3 ;  /* 0x00000003ff0075a7 */ /* 0x000ee4000800110b */
[----:B---3--:R-:W-:Y:S05]  /*6980*/  @!P0 BRA `(.L_x_18) ;  /* 0xfffffffc00f88947 */ /* 0x008fea000383ffff */
[----:B------:R-:W-:Y:S05]  /*6990*/  BRA `(.L_x_17) ;  /* 0xffffffdc004c7947 */ /* 0x000fea000383ffff */
        .weak           $__internal_0_$__cuda_sm10x_tcgen05_guardrail_trap_col_being_dealloced_not_returned_by_alloc
        .type           $__internal_0_$__cuda_sm10x_tcgen05_guardrail_trap_col_being_dealloced_not_returned_by_alloc,@function
        .size           $__internal_0_$__cuda_sm10x_tcgen05_guardrail_trap_col_being_dealloced_not_returned_by_alloc,($__internal_1_$__cuda_sm10x_tcgen05_guardrail_trap_phase_invalid_during_alloc - $__internal_0_$__cuda_sm10x_tcgen05_guardrail_trap_col_being_dealloced_not_returned_by_alloc)
$__internal_0_$__cuda_sm10x_tcgen05_guardrail_trap_col_being_dealloced_not_returned_by_alloc:
[----:B------:R-:W-:Y:S05]  /*69a0*/  BPT.TRAP 0x1 ;  /* 0x000000040000795c */ /* 0x000fea0000300000 */
[----:B------:R-:W-:-:S04]  /*69b0*/  IMAD.MOV.U32 R3, RZ, RZ, 0x0 ;  /* 0x00000000ff037424 */ /* 0x000fc800078e00ff */
[----:B------:R-:W-:Y:S05]  /*69c0*/  RET.REL.NODEC R2 `(matmul_kernel) ;  /* 0xffffff94028c7950 */ /* 0x000fea0003c3ffff */
        .weak           $__internal_1_$__cuda_sm10x_tcgen05_guardrail_trap_phase_invalid_during_alloc
        .type           $__internal_1_$__cuda_sm10x_tcgen05_guardrail_trap_phase_invalid_during_alloc,@function
        .size           $__internal_1_$__cuda_sm10x_tcgen05_guardrail_trap_phase_invalid_during_alloc,($__internal_2_$__cuda_sm10x_tcgen05_guardrail_trap_unallocated_columns_being_dealloced - $__internal_1_$__cuda_sm10x_tcgen05_guardrail_trap_phase_invalid_during_alloc)
$__internal_1_$__cuda_sm10x_tcgen05_guardrail_trap_phase_invalid_during_alloc:
[----:B------:R-:W-:Y:S05]  /*69d0*/  BPT.TRAP 0x1 ;  /* 0x000000040000795c */ /* 0x000fea0000300000 */
[----:B------:R-:W-:-:S04]  /*69e0*/  IMAD.MOV.U32 R3, RZ, RZ, 0x0 ;  /* 0x00000000ff037424 */ /* 0x000fc800078e00ff */
[----:B------:R-:W-:Y:S05]  /*69f0*/  RET.REL.NODEC R2 `(matmul_kernel) ;  /* 0xffffff9402807950 */ /* 0x000fea0003c3ffff */
        .weak           $__internal_2_$__cuda_sm10x_tcgen05_guardrail_trap_unallocated_columns_being_dealloced
        .type           $__internal_2_$__cuda_sm10x_tcgen05_guardrail_trap_unallocated_columns_being_dealloced,@function
        .size           $__internal_2_$__cuda_sm10x_tcgen05_guardrail_trap_unallocated_columns_being_dealloced,(.L_x_28 - $__internal_2_$__cuda_sm10x_tcgen05_guardrail_trap_unallocated_columns_being_dealloced)
$__internal_2_$__cuda_sm10x_tcgen05_guardrail_trap_unallocated_columns_being_dealloced:
[----:B------:R-:W-:Y:S05]  /*6a00*/  BPT.TRAP 0x1 ;  /* 0x000000040000795c */ /* 0x000fea0000300000 */
[----:B------:R-:W-:-:S04]  /*6a10*/  IMAD.MOV.U32 R3, RZ, RZ, 0x0 ;  /* 0x00000000ff037424 */ /* 0x000fc800078e00ff */
[----:B------:R-:W-:Y:S05]  /*6a20*/  RET.REL.NODEC R2 `(matmul_kernel) ;  /* 0xffffff9402747950 */ /* 0x000fea0003c3ffff */
.L_x_25:
[----:B------:R-:W-:-:S00]  /*6a30*/  BRA `(.L_x_25) ;  /* 0xfffffffc00fc7947 */ /* 0x000fc0000383ffff */
[----:B------:R-:W-:-:S00]  /*6a40*/  NOP ;  /* 0x0000000000007918 */ /* 0x000fc00000000000 */
        /* <DEDUP_REMOVED lines=11> */
.L_x_28:


//--------------------- .nv.shared.matmul_kernel  --------------------------
	.section	.nv.shared.matmul_kernel,"aw",@nobits
	.sectionflags	@""
	.align	16
	.zero		1024


//--------------------- .nv.shared.reserved.0     --------------------------
	.section	.nv.shared.reserved.0,"aw",@nobits
	.align	8
	.weak		__nv_reservedSMEM_offset_0_alias
	.size		__nv_reservedSMEM_offset_0_alias, 0, 64
	.other		__nv_reservedSMEM_offset_0_alias,@"STO_CUDA_RESERVED_SHARED STV_DEFAULT"
__nv_reservedSMEM_offset_0_alias:
	.zero		0
.nv.shared.reserved.0:
	.zero		64
	.weak		__nv_reservedSMEM_allocation_phase
	.type		__nv_reservedSMEM_allocation_phase,@object
	.size		__nv_reservedSMEM_allocation_phase,(.L_0 - __nv_reservedSMEM_allocation_phase)
__nv_reservedSMEM_allocation_phase:
	.zero		1
.L_0:
	.zero		7
	.weak		__nv_reservedSMEM_devtool_atexit_pc
	.type		__nv_reservedSMEM_devtool_atexit_pc,@object
	.size		__nv_reservedSMEM_devtool_atexit_pc,(__nv_reservedSMEM_allocation_mask - __nv_reservedSMEM_devtool_atexit_pc)
__nv_reservedSMEM_devtool_atexit_pc:
	.zero		8
	.weak		__nv_reservedSMEM_allocation_mask
	.type		__nv_reservedSMEM_allocation_mask,@object
	.size		__nv_reservedSMEM_allocation_mask,(.L_2 - __nv_reservedSMEM_allocation_mask)
__nv_reservedSMEM_allocation_mask:
	.zero		4
.L_2:
	.zero		4
	.weak		__nv_reservedSMEM_tmem_allocation_pipeline_mbarrier
	.type		__nv_reservedSMEM_tmem_allocation_pipeline_mbarrier,@object
	.size		__nv_reservedSMEM_tmem_allocation_pipeline_mbarrier,(__nv_reservedSMEM_tmem_allocation_pipeline_mbarrier_parity - __nv_reservedSMEM_tmem_allocation_pipeline_mbarrier)
__nv_reservedSMEM_tmem_allocation_pipeline_mbarrier:
	.zero		8
	.weak		__nv_reservedSMEM_tmem_allocation_pipeline_mbarrier_parity
	.type		__nv_reservedSMEM_tmem_allocation_pipeline_mbarrier_parity,@object
	.size		__nv_reservedSMEM_tmem_allocation_pipeline_mbarrier_parity,(.L_4 - __nv_reservedSMEM_tmem_allocation_pipeline_mbarrier_parity)
__nv_reservedSMEM_tmem_allocation_pipeline_mbarrier_parity:
	.zero		4
.L_4:


//--------------------- .nv.constant0.matmul_kernel --------------------------
	.section	.nv.constant0.matmul_kernel,"a",@progbits
	.sectionflags	@""
	.align	4
.nv.constant0.matmul_kernel:
	.zero		976


//--------------------- SYMBOLS --------------------------

	.type		.nv.reservedSmem.offset0,@object
	.size		.nv.reservedSmem.offset0,0x4
	.type		.nv.reservedSmem.cap,@object
	.size		.nv.reservedSmem.cap,0x4
